//
// Generated by NVIDIA NVVM Compiler
//
// Compiler Build ID: CL-36424714
// Cuda compilation tools, release 13.0, V13.0.88
// Based on NVVM 20.0.0
//

.version 9.0
.target sm_100
.address_size 64

	// .globl	_Z8init_matPfii
.const .align 4 .b8 Gx[36] = {255, 255, 255, 255, 0, 0, 0, 0, 1, 0, 0, 0, 254, 255, 255, 255, 0, 0, 0, 0, 2, 0, 0, 0, 255, 255, 255, 255, 0, 0, 0, 0, 1};
.const .align 4 .b8 Gy[36] = {255, 255, 255, 255, 254, 255, 255, 255, 255, 255, 255, 255, 0, 0, 0, 0, 0, 0, 0, 0, 0, 0, 0, 0, 1, 0, 0, 0, 2, 0, 0, 0, 1};
// _ZZ24sobel_edge_det_sharedmemPKfPfiiE6s_data has been demoted

.visible .entry _Z8init_matPfii(
	.param .u64 .ptr .align 1 _Z8init_matPfii_param_0,
	.param .u32 _Z8init_matPfii_param_1,
	.param .u32 _Z8init_matPfii_param_2
)
{
	.reg .pred 	%p<5>;
	.reg .b32 	%r<22>;
	.reg .b32 	%f<2>;
	.reg .b64 	%rd<5>;

	ld.param.u64 	%rd1, [_Z8init_matPfii_param_0];
	ld.param.u32 	%r3, [_Z8init_matPfii_param_1];
	ld.param.u32 	%r4, [_Z8init_matPfii_param_2];
	mov.u32 	%r6, %ctaid.x;
	mov.u32 	%r7, %ntid.x;
	mov.u32 	%r8, %tid.x;
	mad.lo.s32 	%r1, %r6, %r7, %r8;
	mov.u32 	%r9, %ctaid.y;
	mov.u32 	%r10, %ntid.y;
	mov.u32 	%r11, %tid.y;
	mad.lo.s32 	%r12, %r9, %r10, %r11;
	setp.ge.s32 	%p1, %r1, %r3;
	setp.ge.s32 	%p2, %r12, %r4;
	or.pred  	%p3, %p1, %p2;
	@%p3 bra 	$L__BB0_2;
	cvta.to.global.u64 	%rd2, %rd1;
	shr.s32 	%r13, %r1, 31;
	shr.u32 	%r14, %r13, 27;
	add.s32 	%r15, %r1, %r14;
	shr.u32 	%r16, %r15, 5;
	shr.u32 	%r17, %r12, 5;
	add.s32 	%r18, %r16, %r17;
	and.b32  	%r19, %r18, 1;
	setp.eq.b32 	%p4, %r19, 1;
	selp.b32 	%r20, 50, 200, %p4;
	cvt.rn.f32.u32 	%f1, %r20;
	mad.lo.s32 	%r21, %r3, %r12, %r1;
	mul.wide.s32 	%rd3, %r21, 4;
	add.s64 	%rd4, %rd2, %rd3;
	st.global.f32 	[%rd4], %f1;
$L__BB0_2:
	ret;

}
	// .globl	_Z14sobel_edge_detPKfPfii
.visible .entry _Z14sobel_edge_detPKfPfii(
	.param .u64 .ptr .align 1 _Z14sobel_edge_detPKfPfii_param_0,
	.param .u64 .ptr .align 1 _Z14sobel_edge_detPKfPfii_param_1,
	.param .u32 _Z14sobel_edge_detPKfPfii_param_2,
	.param .u32 _Z14sobel_edge_detPKfPfii_param_3
)
{
	.reg .pred 	%p<8>;
	.reg .b32 	%r<40>;
	.reg .b32 	%f<49>;
	.reg .b64 	%rd<12>;

	ld.param.u64 	%rd1, [_Z14sobel_edge_detPKfPfii_param_0];
	ld.param.u64 	%rd2, [_Z14sobel_edge_detPKfPfii_param_1];
	ld.param.u32 	%r4, [_Z14sobel_edge_detPKfPfii_param_2];
	ld.param.u32 	%r5, [_Z14sobel_edge_detPKfPfii_param_3];
	mov.u32 	%r7, %ctaid.x;
	mov.u32 	%r8, %ntid.x;
	mov.u32 	%r9, %tid.x;
	mad.lo.s32 	%r10, %r7, %r8, %r9;
	mov.u32 	%r11, %ctaid.y;
	mov.u32 	%r12, %ntid.y;
	mov.u32 	%r13, %tid.y;
	mad.lo.s32 	%r14, %r11, %r12, %r13;
	setp.lt.s32 	%p1, %r10, 1;
	add.s32 	%r15, %r4, -1;
	setp.ge.s32 	%p2, %r10, %r15;
	or.pred  	%p3, %p1, %p2;
	setp.eq.s32 	%p4, %r14, 0;
	or.pred  	%p5, %p4, %p3;
	add.s32 	%r16, %r5, -1;
	setp.ge.s32 	%p6, %r14, %r16;
	or.pred  	%p7, %p5, %p6;
	@%p7 bra 	$L__BB1_2;
	mul.lo.s32 	%r17, %r4, %r14;
	cvta.to.global.u64 	%rd3, %rd2;
	cvta.to.global.u64 	%rd4, %rd1;
	sub.s32 	%r18, %r17, %r4;
	add.s32 	%r19, %r18, %r10;
	add.s32 	%r20, %r19, -1;
	mul.wide.s32 	%rd5, %r20, 4;
	add.s64 	%rd6, %rd4, %rd5;
	ld.global.f32 	%f1, [%rd6];
	ld.const.u32 	%r21, [Gx];
	cvt.rn.f32.s32 	%f2, %r21;
	fma.rn.f32 	%f3, %f1, %f2, 0f00000000;
	ld.const.u32 	%r22, [Gy];
	cvt.rn.f32.s32 	%f4, %r22;
	fma.rn.f32 	%f5, %f1, %f4, 0f00000000;
	ld.global.f32 	%f6, [%rd6+4];
	ld.const.u32 	%r23, [Gx+4];
	cvt.rn.f32.s32 	%f7, %r23;
	fma.rn.f32 	%f8, %f6, %f7, %f3;
	ld.const.u32 	%r24, [Gy+4];
	cvt.rn.f32.s32 	%f9, %r24;
	fma.rn.f32 	%f10, %f6, %f9, %f5;
	ld.global.f32 	%f11, [%rd6+8];
	ld.const.u32 	%r25, [Gx+8];
	cvt.rn.f32.s32 	%f12, %r25;
	fma.rn.f32 	%f13, %f11, %f12, %f8;
	ld.const.u32 	%r26, [Gy+8];
	cvt.rn.f32.s32 	%f14, %r26;
	fma.rn.f32 	%f15, %f11, %f14, %f10;
	mul.wide.s32 	%rd7, %r4, 4;
	add.s64 	%rd8, %rd6, %rd7;
	ld.global.f32 	%f16, [%rd8];
	ld.const.u32 	%r27, [Gx+12];
	cvt.rn.f32.s32 	%f17, %r27;
	fma.rn.f32 	%f18, %f16, %f17, %f13;
	ld.const.u32 	%r28, [Gy+12];
	cvt.rn.f32.s32 	%f19, %r28;
	fma.rn.f32 	%f20, %f16, %f19, %f15;
	ld.global.f32 	%f21, [%rd8+4];
	ld.const.u32 	%r29, [Gx+16];
	cvt.rn.f32.s32 	%f22, %r29;
	fma.rn.f32 	%f23, %f21, %f22, %f18;
	ld.const.u32 	%r30, [Gy+16];
	cvt.rn.f32.s32 	%f24, %r30;
	fma.rn.f32 	%f25, %f21, %f24, %f20;
	ld.global.f32 	%f26, [%rd8+8];
	ld.const.u32 	%r31, [Gx+20];
	cvt.rn.f32.s32 	%f27, %r31;
	fma.rn.f32 	%f28, %f26, %f27, %f23;
	ld.const.u32 	%r32, [Gy+20];
	cvt.rn.f32.s32 	%f29, %r32;
	fma.rn.f32 	%f30, %f26, %f29, %f25;
	add.s64 	%rd9, %rd8, %rd7;
	ld.global.f32 	%f31, [%rd9];
	ld.const.u32 	%r33, [Gx+24];
	cvt.rn.f32.s32 	%f32, %r33;
	fma.rn.f32 	%f33, %f31, %f32, %f28;
	ld.const.u32 	%r34, [Gy+24];
	cvt.rn.f32.s32 	%f34, %r34;
	fma.rn.f32 	%f35, %f31, %f34, %f30;
	ld.global.f32 	%f36, [%rd9+4];
	ld.const.u32 	%r35, [Gx+28];
	cvt.rn.f32.s32 	%f37, %r35;
	fma.rn.f32 	%f38, %f36, %f37, %f33;
	ld.const.u32 	%r36, [Gy+28];
	cvt.rn.f32.s32 	%f39, %r36;
	fma.rn.f32 	%f40, %f36, %f39, %f35;
	ld.global.f32 	%f41, [%rd9+8];
	ld.const.u32 	%r37, [Gx+32];
	cvt.rn.f32.s32 	%f42, %r37;
	fma.rn.f32 	%f43, %f41, %f42, %f38;
	ld.const.u32 	%r38, [Gy+32];
	cvt.rn.f32.s32 	%f44, %r38;
	fma.rn.f32 	%f45, %f41, %f44, %f40;
	mul.f32 	%f46, %f45, %f45;
	fma.rn.f32 	%f47, %f43, %f43, %f46;
	sqrt.rn.f32 	%f48, %f47;
	add.s32 	%r39, %r17, %r10;
	mul.wide.u32 	%rd10, %r39, 4;
	add.s64 	%rd11, %rd3, %rd10;
	st.global.f32 	[%rd11], %f48;
$L__BB1_2:
	ret;

}
	// .globl	_Z24sobel_edge_det_sharedmemPKfPfii
.visible .entry _Z24sobel_edge_det_sharedmemPKfPfii(
	.param .u64 .ptr .align 1 _Z24sobel_edge_det_sharedmemPKfPfii_param_0,
	.param .u64 .ptr .align 1 _Z24sobel_edge_det_sharedmemPKfPfii_param_1,
	.param .u32 _Z24sobel_edge_det_sharedmemPKfPfii_param_2,
	.param .u32 _Z24sobel_edge_det_sharedmemPKfPfii_param_3
)
{
	.reg .pred 	%p<22>;
	.reg .b32 	%r<61>;
	.reg .b32 	%f<54>;
	.reg .b64 	%rd<17>;
	// demoted variable
	.shared .align 4 .b8 _ZZ24sobel_edge_det_sharedmemPKfPfiiE6s_data[1296];
	ld.param.u64 	%rd3, [_Z24sobel_edge_det_sharedmemPKfPfii_param_0];
	ld.param.u64 	%rd2, [_Z24sobel_edge_det_sharedmemPKfPfii_param_1];
	ld.param.u32 	%r11, [_Z24sobel_edge_det_sharedmemPKfPfii_param_2];
	ld.param.u32 	%r13, [_Z24sobel_edge_det_sharedmemPKfPfii_param_3];
	cvta.to.global.u64 	%rd1, %rd3;
	mov.u32 	%r1, %tid.x;
	mov.u32 	%r2, %tid.y;
	mov.u32 	%r14, %ctaid.x;
	mov.u32 	%r3, %ntid.x;
	mad.lo.s32 	%r4, %r14, %r3, %r1;
	mov.u32 	%r15, %ctaid.y;
	mov.u32 	%r5, %ntid.y;
	mad.lo.s32 	%r16, %r15, %r5, %r2;
	setp.lt.u32 	%p2, %r4, %r11;
	setp.lt.u32 	%p3, %r16, %r13;
	and.pred  	%p1, %p2, %p3;
	mov.u32 	%r17, _ZZ24sobel_edge_det_sharedmemPKfPfiiE6s_data;
	mad.lo.s32 	%r18, %r2, 72, %r17;
	add.s32 	%r7, %r18, 72;
	shl.b32 	%r19, %r1, 2;
	add.s32 	%r8, %r7, %r19;
	not.pred 	%p4, %p1;
	@%p4 bra 	$L__BB2_2;
	mad.lo.s32 	%r21, %r11, %r16, %r4;
	mul.wide.u32 	%rd4, %r21, 4;
	add.s64 	%rd5, %rd1, %rd4;
	ld.global.f32 	%f1, [%rd5];
	st.shared.f32 	[%r8+4], %f1;
	bra.uni 	$L__BB2_3;
$L__BB2_2:
	mov.b32 	%r20, 0;
	st.shared.u32 	[%r8+4], %r20;
$L__BB2_3:
	setp.ne.s32 	%p5, %r1, 0;
	@%p5 bra 	$L__BB2_7;
	setp.eq.s32 	%p6, %r4, 0;
	@%p6 bra 	$L__BB2_6;
	mad.lo.s32 	%r22, %r11, %r16, %r4;
	add.s32 	%r23, %r22, -1;
	mul.wide.u32 	%rd6, %r23, 4;
	add.s64 	%rd7, %rd1, %rd6;
	ld.global.f32 	%f2, [%rd7];
	st.shared.f32 	[%r7], %f2;
	bra.uni 	$L__BB2_7;
$L__BB2_6:
	mov.b32 	%r24, 0;
	st.shared.u32 	[%r7], %r24;
$L__BB2_7:
	add.s32 	%r25, %r3, -1;
	setp.lt.u32 	%p7, %r1, %r25;
	@%p7 bra 	$L__BB2_11;
	add.s32 	%r9, %r4, 1;
	setp.ge.u32 	%p8, %r9, %r11;
	@%p8 bra 	$L__BB2_10;
	mad.lo.s32 	%r27, %r11, %r16, %r9;
	mul.wide.u32 	%rd8, %r27, 4;
	add.s64 	%rd9, %rd1, %rd8;
	ld.global.f32 	%f3, [%rd9];
	st.shared.f32 	[%r8+8], %f3;
	bra.uni 	$L__BB2_11;
$L__BB2_10:
	mov.b32 	%r26, 0;
	st.shared.u32 	[%r8+8], %r26;
$L__BB2_11:
	setp.ne.s32 	%p9, %r2, 0;
	@%p9 bra 	$L__BB2_15;
	setp.eq.s32 	%p10, %r16, 0;
	@%p10 bra 	$L__BB2_14;
	add.s32 	%r28, %r16, -1;
	mad.lo.s32 	%r29, %r11, %r28, %r4;
	mul.wide.u32 	%rd10, %r29, 4;
	add.s64 	%rd11, %rd1, %rd10;
	ld.global.f32 	%f4, [%rd11];
	add.s32 	%r32, %r17, %r19;
	st.shared.f32 	[%r32+4], %f4;
	bra.uni 	$L__BB2_15;
$L__BB2_14:
	add.s32 	%r35, %r17, %r19;
	mov.b32 	%r36, 0;
	st.shared.u32 	[%r35+4], %r36;
$L__BB2_15:
	add.s32 	%r37, %r5, -1;
	setp.lt.u32 	%p11, %r2, %r37;
	@%p11 bra 	$L__BB2_19;
	add.s32 	%r10, %r16, 1;
	setp.ge.u32 	%p12, %r10, %r13;
	@%p12 bra 	$L__BB2_18;
	mad.lo.s32 	%r39, %r11, %r10, %r4;
	mul.wide.u32 	%rd12, %r39, 4;
	add.s64 	%rd13, %rd1, %rd12;
	ld.global.f32 	%f5, [%rd13];
	st.shared.f32 	[%r8+76], %f5;
	bra.uni 	$L__BB2_19;
$L__BB2_18:
	mov.b32 	%r38, 0;
	st.shared.u32 	[%r8+76], %r38;
$L__BB2_19:
	bar.sync 	0;
	setp.eq.s32 	%p13, %r4, 0;
	or.pred  	%p15, %p13, %p4;
	setp.eq.s32 	%p16, %r16, 0;
	or.pred  	%p17, %p15, %p16;
	add.s32 	%r40, %r11, -1;
	setp.ge.u32 	%p18, %r4, %r40;
	or.pred  	%p19, %p17, %p18;
	add.s32 	%r41, %r13, -1;
	setp.ge.u32 	%p20, %r16, %r41;
	or.pred  	%p21, %p19, %p20;
	@%p21 bra 	$L__BB2_21;
	ld.shared.f32 	%f6, [%r8+-72];
	ld.const.u32 	%r42, [Gx];
	cvt.rn.f32.s32 	%f7, %r42;
	fma.rn.f32 	%f8, %f6, %f7, 0f00000000;
	ld.const.u32 	%r43, [Gy];
	cvt.rn.f32.s32 	%f9, %r43;
	fma.rn.f32 	%f10, %f6, %f9, 0f00000000;
	ld.shared.f32 	%f11, [%r8+-68];
	ld.const.u32 	%r44, [Gx+4];
	cvt.rn.f32.s32 	%f12, %r44;
	fma.rn.f32 	%f13, %f11, %f12, %f8;
	ld.const.u32 	%r45, [Gy+4];
	cvt.rn.f32.s32 	%f14, %r45;
	fma.rn.f32 	%f15, %f11, %f14, %f10;
	ld.shared.f32 	%f16, [%r8+-64];
	ld.const.u32 	%r46, [Gx+8];
	cvt.rn.f32.s32 	%f17, %r46;
	fma.rn.f32 	%f18, %f16, %f17, %f13;
	ld.const.u32 	%r47, [Gy+8];
	cvt.rn.f32.s32 	%f19, %r47;
	fma.rn.f32 	%f20, %f16, %f19, %f15;
	ld.shared.f32 	%f21, [%r8];
	ld.const.u32 	%r48, [Gx+12];
	cvt.rn.f32.s32 	%f22, %r48;
	fma.rn.f32 	%f23, %f21, %f22, %f18;
	ld.const.u32 	%r49, [Gy+12];
	cvt.rn.f32.s32 	%f24, %r49;
	fma.rn.f32 	%f25, %f21, %f24, %f20;
	ld.shared.f32 	%f26, [%r8+4];
	ld.const.u32 	%r50, [Gx+16];
	cvt.rn.f32.s32 	%f27, %r50;
	fma.rn.f32 	%f28, %f26, %f27, %f23;
	ld.const.u32 	%r51, [Gy+16];
	cvt.rn.f32.s32 	%f29, %r51;
	fma.rn.f32 	%f30, %f26, %f29, %f25;
	ld.shared.f32 	%f31, [%r8+8];
	ld.const.u32 	%r52, [Gx+20];
	cvt.rn.f32.s32 	%f32, %r52;
	fma.rn.f32 	%f33, %f31, %f32, %f28;
	ld.const.u32 	%r53, [Gy+20];
	cvt.rn.f32.s32 	%f34, %r53;
	fma.rn.f32 	%f35, %f31, %f34, %f30;
	ld.shared.f32 	%f36, [%r8+72];
	ld.const.u32 	%r54, [Gx+24];
	cvt.rn.f32.s32 	%f37, %r54;
	fma.rn.f32 	%f38, %f36, %f37, %f33;
	ld.const.u32 	%r55, [Gy+24];
	cvt.rn.f32.s32 	%f39, %r55;
	fma.rn.f32 	%f40, %f36, %f39, %f35;
	ld.shared.f32 	%f41, [%r8+76];
	ld.const.u32 	%r56, [Gx+28];
	cvt.rn.f32.s32 	%f42, %r56;
	fma.rn.f32 	%f43, %f41, %f42, %f38;
	ld.const.u32 	%r57, [Gy+28];
	cvt.rn.f32.s32 	%f44, %r57;
	fma.rn.f32 	%f45, %f41, %f44, %f40;
	ld.shared.f32 	%f46, [%r8+80];
	ld.const.u32 	%r58, [Gx+32];
	cvt.rn.f32.s32 	%f47, %r58;
	fma.rn.f32 	%f48, %f46, %f47, %f43;
	ld.const.u32 	%r59, [Gy+32];
	cvt.rn.f32.s32 	%f49, %r59;
	fma.rn.f32 	%f50, %f46, %f49, %f45;
	mul.f32 	%f51, %f50, %f50;
	fma.rn.f32 	%f52, %f48, %f48, %f51;
	sqrt.rn.f32 	%f53, %f52;
	mad.lo.s32 	%r60, %r11, %r16, %r4;
	cvta.to.global.u64 	%rd14, %rd2;
	mul.wide.u32 	%rd15, %r60, 4;
	add.s64 	%rd16, %rd14, %rd15;
	st.global.f32 	[%rd16], %f53;
$L__BB2_21:
	ret;

}


// ===== COMPILED SASS (sm_100) =====

	.target	sm_100

	.elftype	@"ET_EXEC"


//--------------------- .note.nv.tkinfo           --------------------------
	.section	.note.nv.tkinfo,"",@"SHT_NOTE"
	.sectionflags	@"SHF_NOTE_NV_TKINFO"
	.tkinfo
        /*0018*/ 	.word	0x00000002
        /*0030*/ 	.string	""
        /*0030*/ 	.string	"ptxas"
        /*0030*/ 	.string	"Cuda compilation tools, release 13.0, V13.0.88"
        /*0030*/ 	.string	"Build cuda_13.0.r13.0/compiler.36424714_0"
        /*0030*/ 	.string	"-arch sm_100 -m 64 "



//--------------------- .note.nv.cuinfo           --------------------------
	.section	.note.nv.cuinfo,"",@"SHT_NOTE"
	.sectionflags	@"SHF_NOTE_NV_CUINFO"
        /*0018*/ 	.short	0x0002
        /*001a*/ 	.short	0x0064
        /*001c*/ 	.short	0x0082
	.zero		2


//--------------------- .nv.info                  --------------------------
	.section	.nv.info,"",@"SHT_CUDA_INFO"
	.align	4


	//----- nvinfo : EIATTR_REGCOUNT
	.align		4
        /*0000*/ 	.byte	0x04, 0x2f
        /*0002*/ 	.short	(.L_3 - .L_2)
	.align		4
.L_2:
        /*0004*/ 	.word	index@(_Z8init_matPfii)
        /*0008*/ 	.word	0x0000000a


	//----- nvinfo : EIATTR_FRAME_SIZE
	.align		4
.L_3:
        /*000c*/ 	.byte	0x04, 0x11
        /*000e*/ 	.short	(.L_5 - .L_4)
	.align		4
.L_4:
        /*0010*/ 	.word	index@(_Z8init_matPfii)
        /*0014*/ 	.word	0x00000000


	//----- nvinfo : EIATTR_REGCOUNT
	.align		4
.L_5:
        /*0018*/ 	.byte	0x04, 0x2f
        /*001a*/ 	.short	(.L_7 - .L_6)
	.align		4
.L_6:
        /*001c*/ 	.word	index@(_Z14sobel_edge_detPKfPfii)
        /*0020*/ 	.word	0x00000017


	//----- nvinfo : EIATTR_FRAME_SIZE
	.align		4
.L_7:
        /*0024*/ 	.byte	0x04, 0x11
        /*0026*/ 	.short	(.L_9 - .L_8)
	.align		4
.L_8:
        /*0028*/ 	.word	index@($__internal_1_$__cuda_sm20_sqrt_rn_f32_slowpath)
        /*002c*/ 	.word	0x00000000


	//----- nvinfo : EIATTR_FRAME_SIZE
	.align		4
.L_9:
        /*0030*/ 	.byte	0x04, 0x11
        /*0032*/ 	.short	(.L_11 - .L_10)
	.align		4
.L_10:
        /*0034*/ 	.word	index@(_Z14sobel_edge_detPKfPfii)
        /*0038*/ 	.word	0x00000000


	//----- nvinfo : EIATTR_REGCOUNT
	.align		4
.L_11:
        /*003c*/ 	.byte	0x04, 0x2f
        /*003e*/ 	.short	(.L_13 - .L_12)
	.align		4
.L_12:
        /*0040*/ 	.word	index@(_Z24sobel_edge_det_sharedmemPKfPfii)
        /*0044*/ 	.word	0x00000013


	//----- nvinfo : EIATTR_FRAME_SIZE
	.align		4
.L_13:
        /*0048*/ 	.byte	0x04, 0x11
        /*004a*/ 	.short	(.L_15 - .L_14)
	.align		4
.L_14:
        /*004c*/ 	.word	index@($__internal_0_$__cuda_sm20_sqrt_rn_f32_slowpath)
        /*0050*/ 	.word	0x00000000


	//----- nvinfo : EIATTR_FRAME_SIZE
	.align		4
.L_15:
        /*0054*/ 	.byte	0x04, 0x11
        /*0056*/ 	.short	(.L_17 - .L_16)
	.align		4
.L_16:
        /*0058*/ 	.word	index@(_Z24sobel_edge_det_sharedmemPKfPfii)
        /*005c*/ 	.word	0x00000000


	//----- nvinfo : EIATTR_MIN_STACK_SIZE
	.align		4
.L_17:
        /*0060*/ 	.byte	0x04, 0x12
        /*0062*/ 	.short	(.L_19 - .L_18)
	.align		4
.L_18:
        /*0064*/ 	.word	index@(_Z24sobel_edge_det_sharedmemPKfPfii)
        /*0068*/ 	.word	0x00000000


	//----- nvinfo : EIATTR_MIN_STACK_SIZE
	.align		4
.L_19:
        /*006c*/ 	.byte	0x04, 0x12
        /*006e*/ 	.short	(.L_21 - .L_20)
	.align		4
.L_20:
        /*0070*/ 	.word	index@(_Z14sobel_edge_detPKfPfii)
        /*0074*/ 	.word	0x00000000


	//----- nvinfo : EIATTR_MIN_STACK_SIZE
	.align		4
.L_21:
        /*0078*/ 	.byte	0x04, 0x12
        /*007a*/ 	.short	(.L_23 - .L_22)
	.align		4
.L_22:
        /*007c*/ 	.word	index@(_Z8init_matPfii)
        /*0080*/ 	.word	0x00000000
.L_23:


//--------------------- .nv.compat                --------------------------
	.section	.nv.compat,"",@"SHT_CUDA_COMPAT_INFO"
	.align	4
        /*0000*/ 	.byte	0x02, 0x09, 0x00, 0x00, 0x02, 0x02, 0x01, 0x00, 0x02, 0x05, 0x05, 0x00, 0x03, 0x07, 0x01, 0x01
        /*0010*/ 	.byte	0x02, 0x03, 0x00, 0x00, 0x02, 0x06, 0x01, 0x00, 0x04, 0x0b, 0x08, 0x00, 0x01, 0x00, 0x00, 0x00
        /*0020*/ 	.byte	0x00, 0x00, 0x00, 0x00


//--------------------- .nv.info._Z24sobel_edge_det_sharedmemPKfPfii --------------------------
	.section	.nv.info._Z24sobel_edge_det_sharedmemPKfPfii,"",@"SHT_CUDA_INFO"
	.sectionflags	@""
	.align	4


	//----- nvinfo : EIATTR_CUDA_API_VERSION
	.align		4
        /*0000*/ 	.byte	0x04, 0x37
        /*0002*/ 	.short	(.L_25 - .L_24)
.L_24:
        /*0004*/ 	.word	0x00000082


	//----- nvinfo : EIATTR_KPARAM_INFO
	.align		4
.L_25:
        /*0008*/ 	.byte	0x04, 0x17
        /*000a*/ 	.short	(.L_27 - .L_26)
.L_26:
        /*000c*/ 	.word	0x00000000
        /*0010*/ 	.short	0x0003
        /*0012*/ 	.short	0x0014
        /*0014*/ 	.byte	0x00, 0xf0, 0x11, 0x00


	//----- nvinfo : EIATTR_KPARAM_INFO
	.align		4
.L_27:
        /*0018*/ 	.byte	0x04, 0x17
        /*001a*/ 	.short	(.L_29 - .L_28)
.L_28:
        /*001c*/ 	.word	0x00000000
        /*0020*/ 	.short	0x0002
        /*0022*/ 	.short	0x0010
        /*0024*/ 	.byte	0x00, 0xf0, 0x11, 0x00


	//----- nvinfo : EIATTR_KPARAM_INFO
	.align		4
.L_29:
        /*0028*/ 	.byte	0x04, 0x17
        /*002a*/ 	.short	(.L_31 - .L_30)
.L_30:
        /*002c*/ 	.word	0x00000000
        /*0030*/ 	.short	0x0001
        /*0032*/ 	.short	0x0008
        /*0034*/ 	.byte	0x00, 0xf5, 0x21, 0x00


	//----- nvinfo : EIATTR_KPARAM_INFO
	.align		4
.L_31:
        /*0038*/ 	.byte	0x04, 0x17
        /*003a*/ 	.short	(.L_33 - .L_32)
.L_32:
        /*003c*/ 	.word	0x00000000
        /*0040*/ 	.short	0x0000
        /*0042*/ 	.short	0x0000
        /*0044*/ 	.byte	0x00, 0xf5, 0x21, 0x00


	//----- nvinfo : EIATTR_SPARSE_MMA_MASK
	.align		4
.L_33:
        /*0048*/ 	.byte	0x03, 0x50
        /*004a*/ 	.short	0x0000


	//----- nvinfo : EIATTR_MAXREG_COUNT
	.align		4
        /*004c*/ 	.byte	0x03, 0x1b
        /*004e*/ 	.short	0x00ff


	//----- nvinfo : EIATTR_NUM_BARRIERS
	.align		4
        /*0050*/ 	.byte	0x02, 0x4c
        /*0052*/ 	.byte	0x01
	.zero		1


	//----- nvinfo : EIATTR_MERCURY_ISA_VERSION
	.align		4
        /*0054*/ 	.byte	0x03, 0x5f
        /*0056*/ 	.short	0x0101


	//----- nvinfo : EIATTR_VRC_CTA_INIT_COUNT
	.align		4
        /*0058*/ 	.byte	0x02, 0x4a
	.zero		1
	.zero		1


	//----- nvinfo : EIATTR_EXIT_INSTR_OFFSETS
	.align		4
        /*005c*/ 	.byte	0x04, 0x1c
        /*005e*/ 	.short	(.L_35 - .L_34)


	//   ....[0]....
.L_34:
        /*0060*/ 	.word	0x000005b0


	//   ....[1]....
        /*0064*/ 	.word	0x00000a30


	//----- nvinfo : EIATTR_CRS_STACK_SIZE
	.align		4
.L_35:
        /*0068*/ 	.byte	0x04, 0x1e
        /*006a*/ 	.short	(.L_37 - .L_36)
.L_36:
        /*006c*/ 	.word	0x00000000


	//----- nvinfo : EIATTR_CBANK_PARAM_SIZE
	.align		4
.L_37:
        /*0070*/ 	.byte	0x03, 0x19
        /*0072*/ 	.short	0x0018


	//----- nvinfo : EIATTR_PARAM_CBANK
	.align		4
        /*0074*/ 	.byte	0x04, 0x0a
        /*0076*/ 	.short	(.L_39 - .L_38)
	.align		4
.L_38:
        /*0078*/ 	.word	index@(.nv.constant0._Z24sobel_edge_det_sharedmemPKfPfii)
        /*007c*/ 	.short	0x0380
        /*007e*/ 	.short	0x0018


	//----- nvinfo : EIATTR_SW_WAR
	.align		4
.L_39:
        /*0080*/ 	.byte	0x04, 0x36
        /*0082*/ 	.short	(.L_41 - .L_40)
.L_40:
        /*0084*/ 	.word	0x00000008
.L_41:


//--------------------- .nv.info._Z14sobel_edge_detPKfPfii --------------------------
	.section	.nv.info._Z14sobel_edge_detPKfPfii,"",@"SHT_CUDA_INFO"
	.sectionflags	@""
	.align	4


	//----- nvinfo : EIATTR_CUDA_API_VERSION
	.align		4
        /*0000*/ 	.byte	0x04, 0x37
        /*0002*/ 	.short	(.L_43 - .L_42)
.L_42:
        /*0004*/ 	.word	0x00000082


	//----- nvinfo : EIATTR_KPARAM_INFO
	.align		4
.L_43:
        /*0008*/ 	.byte	0x04, 0x17
        /*000a*/ 	.short	(.L_45 - .L_44)
.L_44:
        /*000c*/ 	.word	0x00000000
        /*0010*/ 	.short	0x0003
        /*0012*/ 	.short	0x0014
        /*0014*/ 	.byte	0x00, 0xf0, 0x11, 0x00


	//----- nvinfo : EIATTR_KPARAM_INFO
	.align		4
.L_45:
        /*0018*/ 	.byte	0x04, 0x17
        /*001a*/ 	.short	(.L_47 - .L_46)
.L_46:
        /*001c*/ 	.word	0x00000000
        /*0020*/ 	.short	0x0002
        /*0022*/ 	.short	0x0010
        /*0024*/ 	.byte	0x00, 0xf0, 0x11, 0x00


	//----- nvinfo : EIATTR_KPARAM_INFO
	.align		4
.L_47:
        /*0028*/ 	.byte	0x04, 0x17
        /*002a*/ 	.short	(.L_49 - .L_48)
.L_48:
        /*002c*/ 	.word	0x00000000
        /*0030*/ 	.short	0x0001
        /*0032*/ 	.short	0x0008
        /*0034*/ 	.byte	0x00, 0xf5, 0x21, 0x00


	//----- nvinfo : EIATTR_KPARAM_INFO
	.align		4
.L_49:
        /*0038*/ 	.byte	0x04, 0x17
        /*003a*/ 	.short	(.L_51 - .L_50)
.L_50:
        /*003c*/ 	.word	0x00000000
        /*0040*/ 	.short	0x0000
        /*0042*/ 	.short	0x0000
        /*0044*/ 	.byte	0x00, 0xf5, 0x21, 0x00


	//----- nvinfo : EIATTR_SPARSE_MMA_MASK
	.align		4
.L_51:
        /*0048*/ 	.byte	0x03, 0x50
        /*004a*/ 	.short	0x0000


	//----- nvinfo : EIATTR_MAXREG_COUNT
	.align		4
        /*004c*/ 	.byte	0x03, 0x1b
        /*004e*/ 	.short	0x00ff


	//----- nvinfo : EIATTR_MERCURY_ISA_VERSION
	.align		4
        /*0050*/ 	.byte	0x03, 0x5f
        /*0052*/ 	.short	0x0101


	//----- nvinfo : EIATTR_VRC_CTA_INIT_COUNT
	.align		4
        /*0054*/ 	.byte	0x02, 0x4a
	.zero		1
	.zero		1


	//----- nvinfo : EIATTR_EXIT_INSTR_OFFSETS
	.align		4
        /*0058*/ 	.byte	0x04, 0x1c
        /*005a*/ 	.short	(.L_53 - .L_52)


	//   ....[0]....
.L_52:
        /*005c*/ 	.word	0x00000100


	//   ....[1]....
        /*0060*/ 	.word	0x000005f0


	//----- nvinfo : EIATTR_CRS_STACK_SIZE
	.align		4
.L_53:
        /*0064*/ 	.byte	0x04, 0x1e
        /*0066*/ 	.short	(.L_55 - .L_54)
.L_54:
        /*0068*/ 	.word	0x00000000


	//----- nvinfo : EIATTR_CBANK_PARAM_SIZE
	.align		4
.L_55:
        /*006c*/ 	.byte	0x03, 0x19
        /*006e*/ 	.short	0x0018


	//----- nvinfo : EIATTR_PARAM_CBANK
	.align		4
        /*0070*/ 	.byte	0x04, 0x0a
        /*0072*/ 	.short	(.L_57 - .L_56)
	.align		4
.L_56:
        /*0074*/ 	.word	index@(.nv.constant0._Z14sobel_edge_detPKfPfii)
        /*0078*/ 	.short	0x0380
        /*007a*/ 	.short	0x0018


	//----- nvinfo : EIATTR_SW_WAR
	.align		4
.L_57:
        /*007c*/ 	.byte	0x04, 0x36
        /*007e*/ 	.short	(.L_59 - .L_58)
.L_58:
        /*0080*/ 	.word	0x00000008
.L_59:


//--------------------- .nv.info._Z8init_matPfii  --------------------------
	.section	.nv.info._Z8init_matPfii,"",@"SHT_CUDA_INFO"
	.sectionflags	@""
	.align	4


	//----- nvinfo : EIATTR_CUDA_API_VERSION
	.align		4
        /*0000*/ 	.byte	0x04, 0x37
        /*0002*/ 	.short	(.L_61 - .L_60)
.L_60:
        /*0004*/ 	.word	0x00000082


	//----- nvinfo : EIATTR_KPARAM_INFO
	.align		4
.L_61:
        /*0008*/ 	.byte	0x04, 0x17
        /*000a*/ 	.short	(.L_63 - .L_62)
.L_62:
        /*000c*/ 	.word	0x00000000
        /*0010*/ 	.short	0x0002
        /*0012*/ 	.short	0x000c
        /*0014*/ 	.byte	0x00, 0xf0, 0x11, 0x00


	//----- nvinfo : EIATTR_KPARAM_INFO
	.align		4
.L_63:
        /*0018*/ 	.byte	0x04, 0x17
        /*001a*/ 	.short	(.L_65 - .L_64)
.L_64:
        /*001c*/ 	.word	0x00000000
        /*0020*/ 	.short	0x0001
        /*0022*/ 	.short	0x0008
        /*0024*/ 	.byte	0x00, 0xf0, 0x11, 0x00


	//----- nvinfo : EIATTR_KPARAM_INFO
	.align		4
.L_65:
        /*0028*/ 	.byte	0x04, 0x17
        /*002a*/ 	.short	(.L_67 - .L_66)
.L_66:
        /*002c*/ 	.word	0x00000000
        /*0030*/ 	.short	0x0000
        /*0032*/ 	.short	0x0000
        /*0034*/ 	.byte	0x00, 0xf5, 0x21, 0x00


	//----- nvinfo : EIATTR_SPARSE_MMA_MASK
	.align		4
.L_67:
        /*0038*/ 	.byte	0x03, 0x50
        /*003a*/ 	.short	0x0000


	//----- nvinfo : EIATTR_MAXREG_COUNT
	.align		4
        /*003c*/ 	.byte	0x03, 0x1b
        /*003e*/ 	.short	0x00ff


	//----- nvinfo : EIATTR_MERCURY_ISA_VERSION
	.align		4
        /*0040*/ 	.byte	0x03, 0x5f
        /*0042*/ 	.short	0x0101


	//----- nvinfo : EIATTR_VRC_CTA_INIT_COUNT
	.align		4
        /*0044*/ 	.byte	0x02, 0x4a
	.zero		1
	.zero		1


	//----- nvinfo : EIATTR_EXIT_INSTR_OFFSETS
	.align		4
        /*0048*/ 	.byte	0x04, 0x1c
        /*004a*/ 	.short	(.L_69 - .L_68)


	//   ....[0]....
.L_68:
        /*004c*/ 	.word	0x000000c0


	//   ....[1]....
        /*0050*/ 	.word	0x000001b0


	//----- nvinfo : EIATTR_CBANK_PARAM_SIZE
	.align		4
.L_69:
        /*0054*/ 	.byte	0x03, 0x19
        /*0056*/ 	.short	0x0010


	//----- nvinfo : EIATTR_PARAM_CBANK
	.align		4
        /*0058*/ 	.byte	0x04, 0x0a
        /*005a*/ 	.short	(.L_71 - .L_70)
	.align		4
.L_70:
        /*005c*/ 	.word	index@(.nv.constant0._Z8init_matPfii)
        /*0060*/ 	.short	0x0380
        /*0062*/ 	.short	0x0010


	//----- nvinfo : EIATTR_SW_WAR
	.align		4
.L_71:
        /*0064*/ 	.byte	0x04, 0x36
        /*0066*/ 	.short	(.L_73 - .L_72)
.L_72:
        /*0068*/ 	.word	0x00000008
.L_73:


//--------------------- .nv.callgraph             --------------------------
	.section	.nv.callgraph,"",@"SHT_CUDA_CALLGRAPH"
	.align	4
	.sectionentsize	8
	.align		4
        /*0000*/ 	.word	0x00000000
	.align		4
        /*0004*/ 	.word	0xffffffff
	.align		4
        /*0008*/ 	.word	0x00000000
	.align		4
        /*000c*/ 	.word	0xfffffffe
	.align		4
        /*0010*/ 	.word	0x00000000
	.align		4
        /*0014*/ 	.word	0xfffffffd
	.align		4
        /*0018*/ 	.word	0x00000000
	.align		4
        /*001c*/ 	.word	0xfffffffc


//--------------------- .nv.constant3             --------------------------
	.section	.nv.constant3,"a",@progbits
	.align	4
.nv.constant3:
	.type		Gx,@object
	.size		Gx,(Gy - Gx)
Gx:
        /*0000*/ 	.byte	0xff, 0xff, 0xff, 0xff, 0x00, 0x00, 0x00, 0x00, 0x01, 0x00, 0x00, 0x00, 0xfe, 0xff, 0xff, 0xff
        /*0010*/ 	.byte	0x00, 0x00, 0x00, 0x00, 0x02, 0x00, 0x00, 0x00, 0xff, 0xff, 0xff, 0xff, 0x00, 0x00, 0x00, 0x00
        /*0020*/ 	.byte	0x01, 0x00, 0x00, 0x00
	.type		Gy,@object
	.size		Gy,(.L_1 - Gy)
Gy:
        /*0024*/ 	.byte	0xff, 0xff, 0xff, 0xff, 0xfe, 0xff, 0xff, 0xff, 0xff, 0xff, 0xff, 0xff, 0x00, 0x00, 0x00, 0x00
        /*0034*/ 	.byte	0x00, 0x00, 0x00, 0x00, 0x00, 0x00, 0x00, 0x00, 0x01, 0x00, 0x00, 0x00, 0x02, 0x00, 0x00, 0x00
        /*0044*/ 	.byte	0x01, 0x00, 0x00, 0x00
.L_1:


//--------------------- .text._Z24sobel_edge_det_sharedmemPKfPfii --------------------------
	.section	.text._Z24sobel_edge_det_sharedmemPKfPfii,"ax",@progbits
	.align	128
        .global         _Z24sobel_edge_det_sharedmemPKfPfii
        .type           _Z24sobel_edge_det_sharedmemPKfPfii,@function
        .size           _Z24sobel_edge_det_sharedmemPKfPfii,(.L_x_23 - _Z24sobel_edge_det_sharedmemPKfPfii)
        .other          _Z24sobel_edge_det_sharedmemPKfPfii,@"STO_CUDA_ENTRY STV_DEFAULT"
_Z24sobel_edge_det_sharedmemPKfPfii:
.text._Z24sobel_edge_det_sharedmemPKfPfii:
[----:B------:R-:W-:Y:S01]  /*0000*/  LDC R1, c[0x0][0x37c] ;  /* 0x0000df00ff017b82 */ /* 0x000fe20000000800 */
[----:B------:R-:W0:Y:S07]  /*0010*/  S2R R0, SR_TID.Y ;  /* 0x0000000000007919 */ /* 0x000e2e0000002200 */
[----:B------:R-:W1:Y:S01]  /*0020*/  LDC R12, c[0x0][0x360] ;  /* 0x0000d800ff0c7b82 */ /* 0x000e620000000800 */
[----:B------:R-:W2:Y:S01]  /*0030*/  LDCU.64 UR8, c[0x0][0x390] ;  /* 0x00007200ff0877ac */ /* 0x000ea20008000a00 */
[----:B------:R-:W1:Y:S01]  /*0040*/  S2R R3, SR_TID.X ;  /* 0x0000000000037919 */ /* 0x000e620000002100 */
[----:B------:R-:W3:Y:S05]  /*0050*/  LDCU.64 UR6, c[0x0][0x358] ;  /* 0x00006b00ff0677ac */ /* 0x000eea0008000a00 */
[----:B------:R-:W0:Y:S08]  /*0060*/  S2UR UR5, SR_CTAID.Y ;  /* 0x00000000000579c3 */ /* 0x000e300000002600 */
[----:B------:R-:W0:Y:S08]  /*0070*/  LDC R7, c[0x0][0x364] ;  /* 0x0000d900ff077b82 */ /* 0x000e300000000800 */
[----:B------:R-:W1:Y:S01]  /*0080*/  S2UR UR4, SR_CTAID.X ;  /* 0x00000000000479c3 */ /* 0x000e620000002500 */
[----:B0-----:R-:W-:-:S05]  /*0090*/  IMAD R2, R7, UR5, R0 ;  /* 0x0000000507027c24 */ /* 0x001fca000f8e0200 */
[----:B--2---:R-:W-:Y:S01]  /*00a0*/  ISETP.GE.U32.AND P0, PT, R2, UR9, PT ;  /* 0x0000000902007c0c */ /* 0x004fe2000bf06070 */
[----:B-1----:R-:W-:-:S05]  /*00b0*/  IMAD R5, R12, UR4, R3 ;  /* 0x000000040c057c24 */ /* 0x002fca000f8e0203 */
[----:B------:R-:W-:-:S13]  /*00c0*/  ISETP.LT.U32.AND P0, PT, R5, UR8, !P0 ;  /* 0x0000000805007c0c */ /* 0x000fda000c701070 */
[----:B------:R-:W0:Y:S01]  /*00d0*/  @P0 LDC.64 R8, c[0x0][0x380] ;  /* 0x0000e000ff080b82 */ /* 0x000e220000000a00 */
[----:B------:R-:W-:-:S04]  /*00e0*/  @P0 IMAD R11, R2, UR8, R5 ;  /* 0x00000008020b0c24 */ /* 0x000fc8000f8e0205 */
[----:B0-----:R-:W-:-:S06]  /*00f0*/  @P0 IMAD.WIDE.U32 R8, R11, 0x4, R8 ;  /* 0x000000040b080825 */ /* 0x001fcc00078e0008 */
[----:B---3--:R-:W2:Y:S01]  /*0100*/  @P0 LDG.E R9, desc[UR6][R8.64] ;  /* 0x0000000608090981 */ /* 0x008ea2000c1e1900 */
[----:B------:R-:W-:Y:S01]  /*0110*/  MOV R6, 0x400 ;  /* 0x0000040000067802 */ /* 0x000fe20000000f00 */
[----:B------:R-:W-:Y:S01]  /*0120*/  BSSY.RECONVERGENT B0, `(.L_x_0) ;  /* 0x0000013000007945 */ /* 0x000fe20003800200 */
[----:B------:R-:W-:Y:S01]  /*0130*/  ISETP.NE.AND P1, PT, R3, RZ, PT ;  /* 0x000000ff0300720c */ /* 0x000fe20003f25270 */
[----:B------:R-:W0:Y:S02]  /*0140*/  S2R R11, SR_CgaCtaId ;  /* 0x00000000000b7919 */ /* 0x000e240000008800 */
[----:B0-----:R-:W-:-:S05]  /*0150*/  LEA R6, R11, R6, 0x18 ;  /* 0x000000060b067211 */ /* 0x001fca00078ec0ff */
[----:B------:R-:W-:-:S05]  /*0160*/  IMAD R10, R0, 0x48, R6 ;  /* 0x00000048000a7824 */ /* 0x000fca00078e0206 */
[----:B------:R-:W-:-:S05]  /*0170*/  LEA R4, R3, R10, 0x2 ;  /* 0x0000000a03047211 */ /* 0x000fca00078e10ff */
[----:B--2---:R0:W-:Y:S04]  /*0180*/  @P0 STS [R4+0x4c], R9 ;  /* 0x00004c0904000388 */ /* 0x0041e80000000800 */
[----:B------:R0:W-:Y:S01]  /*0190*/  @!P0 STS [R4+0x4c], RZ ;  /* 0x00004cff04008388 */ /* 0x0001e20000000800 */
[----:B------:R-:W-:Y:S05]  /*01a0*/  @P1 BRA `(.L_x_1) ;  /* 0x0000000000281947 */ /* 0x000fea0003800000 */
[----:B------:R-:W-:-:S13]  /*01b0*/  ISETP.NE.AND P1, PT, R5, RZ, PT ;  /* 0x000000ff0500720c */ /* 0x000fda0003f25270 */
[----:B------:R-:W-:Y:S05]  /*01c0*/  @!P1 BRA `(.L_x_2) ;  /* 0x00000000001c9947 */ /* 0x000fea0003800000 */
[----:B0-----:R-:W0:Y:S01]  /*01d0*/  LDC.64 R8, c[0x0][0x380] ;  /* 0x0000e000ff087b82 */ /* 0x001e220000000a00 */
[----:B------:R-:W-:-:S05]  /*01e0*/  IMAD R11, R2, UR8, R5 ;  /* 0x00000008020b7c24 */ /* 0x000fca000f8e0205 */
[----:B------:R-:W-:-:S05]  /*01f0*/  IADD3 R11, PT, PT, R11, -0x1, RZ ;  /* 0xffffffff0b0b7810 */ /* 0x000fca0007ffe0ff */
[----:B0-----:R-:W-:-:S06]  /*0200*/  IMAD.WIDE.U32 R8, R11, 0x4, R8 ;  /* 0x000000040b087825 */ /* 0x001fcc00078e0008 */
[----:B------:R-:W2:Y:S04]  /*0210*/  LDG.E R9, desc[UR6][R8.64] ;  /* 0x0000000608097981 */ /* 0x000ea8000c1e1900 */
[----:B--2---:R1:W-:Y:S01]  /*0220*/  STS [R10+0x48], R9 ;  /* 0x000048090a007388 */ /* 0x0043e20000000800 */
[----:B------:R-:W-:Y:S05]  /*0230*/  BRA `(.L_x_1) ;  /* 0x0000000000047947 */ /* 0x000fea0003800000 */
.L_x_2:
[----:B------:R2:W-:Y:S02]  /*0240*/  STS [R10+0x48], RZ ;  /* 0x000048ff0a007388 */ /* 0x0005e40000000800 */
.L_x_1:
[----:B------:R-:W-:Y:S05]  /*0250*/  BSYNC.RECONVERGENT B0 ;  /* 0x0000000000007941 */ /* 0x000fea0003800200 */
.L_x_0:
[----:B------:R-:W-:Y:S01]  /*0260*/  IADD3 R8, PT, PT, R12, -0x1, RZ ;  /* 0xffffffff0c087810 */ /* 0x000fe20007ffe0ff */
[----:B------:R-:W-:Y:S03]  /*0270*/  BSSY.RECONVERGENT B0, `(.L_x_3) ;  /* 0x000000d000007945 */ /* 0x000fe60003800200 */
[----:B------:R-:W-:-:S13]  /*0280*/  ISETP.GE.U32.AND P1, PT, R3, R8, PT ;  /* 0x000000080300720c */ /* 0x000fda0003f26070 */
[----:B------:R-:W-:Y:S05]  /*0290*/  @!P1 BRA `(.L_x_4) ;  /* 0x0000000000289947 */ /* 0x000fea0003800000 */
[----:B------:R-:W-:-:S05]  /*02a0*/  VIADD R11, R5, 0x1 ;  /* 0x00000001050b7836 */ /* 0x000fca0000000000 */
[----:B------:R-:W-:-:S13]  /*02b0*/  ISETP.GE.U32.AND P1, PT, R11, UR8, PT ;  /* 0x000000080b007c0c */ /* 0x000fda000bf26070 */
[----:B------:R-:W-:Y:S05]  /*02c0*/  @P1 BRA `(.L_x_5) ;  /* 0x0000000000181947 */ /* 0x000fea0003800000 */
[----:B01----:R-:W0:Y:S01]  /*02d0*/  LDC.64 R8, c[0x0][0x380] ;  /* 0x0000e000ff087b82 */ /* 0x003e220000000a00 */
[----:B------:R-:W-:-:S04]  /*02e0*/  IMAD R11, R2, UR8, R11 ;  /* 0x00000008020b7c24 */ /* 0x000fc8000f8e020b */
[----:B0-----:R-:W-:-:S06]  /*02f0*/  IMAD.WIDE.U32 R8, R11, 0x4, R8 ;  /* 0x000000040b087825 */ /* 0x001fcc00078e0008 */
[----:B------:R-:W3:Y:S04]  /*0300*/  LDG.E R9, desc[UR6][R8.64] ;  /* 0x0000000608097981 */ /* 0x000ee8000c1e1900 */
[----:B---3--:R4:W-:Y:S01]  /*0310*/  STS [R4+0x50], R9 ;  /* 0x0000500904007388 */ /* 0x0089e20000000800 */
[----:B------:R-:W-:Y:S05]  /*0320*/  BRA `(.L_x_4) ;  /* 0x0000000000047947 */ /* 0x000fea0003800000 */
.L_x_5:
[----:B------:R3:W-:Y:S02]  /*0330*/  STS [R4+0x50], RZ ;  /* 0x000050ff04007388 */ /* 0x0007e40000000800 */
.L_x_4:
[----:B------:R-:W-:Y:S05]  /*0340*/  BSYNC.RECONVERGENT B0 ;  /* 0x0000000000007941 */ /* 0x000fea0003800200 */
.L_x_3:
[----:B------:R-:W-:Y:S01]  /*0350*/  ISETP.NE.AND P1, PT, R0, RZ, PT ;  /* 0x000000ff0000720c */ /* 0x000fe20003f25270 */
[----:B------:R-:W-:-:S12]  /*0360*/  BSSY.RECONVERGENT B0, `(.L_x_6) ;  /* 0x000000e000007945 */ /* 0x000fd80003800200 */
[----:B------:R-:W-:Y:S05]  /*0370*/  @P1 BRA `(.L_x_7) ;  /* 0x0000000000301947 */ /* 0x000fea0003800000 */
[----:B------:R-:W-:-:S13]  /*0380*/  ISETP.NE.AND P1, PT, R2, RZ, PT ;  /* 0x000000ff0200720c */ /* 0x000fda0003f25270 */
[----:B------:R-:W-:Y:S05]  /*0390*/  @!P1 BRA `(.L_x_8) ;  /* 0x0000000000209947 */ /* 0x000fea0003800000 */
[----:B01--4-:R-:W0:Y:S01]  /*03a0*/  LDC.64 R8, c[0x0][0x380] ;  /* 0x0000e000ff087b82 */ /* 0x013e220000000a00 */
[----:B--2---:R-:W-:-:S05]  /*03b0*/  IADD3 R10, PT, PT, R2, -0x1, RZ ;  /* 0xffffffff020a7810 */ /* 0x004fca0007ffe0ff */
[----:B------:R-:W-:-:S04]  /*03c0*/  IMAD R11, R10, UR8, R5 ;  /* 0x000000080a0b7c24 */ /* 0x000fc8000f8e0205 */
[----:B0-----:R-:W-:-:S06]  /*03d0*/  IMAD.WIDE.U32 R8, R11, 0x4, R8 ;  /* 0x000000040b087825 */ /* 0x001fcc00078e0008 */
[----:B------:R-:W2:Y:S01]  /*03e0*/  LDG.E R8, desc[UR6][R8.64] ;  /* 0x0000000608087981 */ /* 0x000ea2000c1e1900 */
[----:B------:R-:W-:-:S05]  /*03f0*/  LEA R3, R3, R6, 0x2 ;  /* 0x0000000603037211 */ /* 0x000fca00078e10ff */
[----:B--2---:R0:W-:Y:S01]  /*0400*/  STS [R3+0x4], R8 ;  /* 0x0000040803007388 */ /* 0x0041e20000000800 */
[----:B------:R-:W-:Y:S05]  /*0410*/  BRA `(.L_x_7) ;  /* 0x0000000000087947 */ /* 0x000fea0003800000 */
.L_x_8:
[----:B------:R-:W-:-:S05]  /*0420*/  IMAD R3, R3, 0x4, R6 ;  /* 0x0000000403037824 */ /* 0x000fca00078e0206 */
[----:B------:R0:W-:Y:S02]  /*0430*/  STS [R3+0x4], RZ ;  /* 0x000004ff03007388 */ /* 0x0001e40000000800 */
.L_x_7:
[----:B------:R-:W-:Y:S05]  /*0440*/  BSYNC.RECONVERGENT B0 ;  /* 0x0000000000007941 */ /* 0x000fea0003800200 */
.L_x_6:
[----:B------:R-:W-:Y:S01]  /*0450*/  IADD3 R7, PT, PT, R7, -0x1, RZ ;  /* 0xffffffff07077810 */ /* 0x000fe20007ffe0ff */
[----:B------:R-:W-:Y:S03]  /*0460*/  BSSY.RECONVERGENT B0, `(.L_x_9) ;  /* 0x000000d000007945 */ /* 0x000fe60003800200 */
[----:B------:R-:W-:-:S13]  /*0470*/  ISETP.GE.U32.AND P1, PT, R0, R7, PT ;  /* 0x000000070000720c */ /* 0x000fda0003f26070 */
[----:B------:R-:W-:Y:S05]  /*0480*/  @!P1 BRA `(.L_x_10) ;  /* 0x0000000000289947 */ /* 0x000fea0003800000 */
[----:B------:R-:W-:-:S04]  /*0490*/  IADD3 R0, PT, PT, R2, 0x1, RZ ;  /* 0x0000000102007810 */ /* 0x000fc80007ffe0ff */
[----:B------:R-:W-:-:S13]  /*04a0*/  ISETP.GE.U32.AND P1, PT, R0, UR9, PT ;  /* 0x0000000900007c0c */ /* 0x000fda000bf26070 */
[----:B------:R-:W-:Y:S05]  /*04b0*/  @P1 BRA `(.L_x_11) ;  /* 0x0000000000181947 */ /* 0x000fea0003800000 */
[----:B------:R-:W5:Y:S01]  /*04c0*/  LDC.64 R6, c[0x0][0x380] ;  /* 0x0000e000ff067b82 */ /* 0x000f620000000a00 */
[----:B0-----:R-:W-:-:S04]  /*04d0*/  IMAD R3, R0, UR8, R5 ;  /* 0x0000000800037c24 */ /* 0x001fc8000f8e0205 */
[----:B-----5:R-:W-:-:S06]  /*04e0*/  IMAD.WIDE.U32 R6, R3, 0x4, R6 ;  /* 0x0000000403067825 */ /* 0x020fcc00078e0006 */
[----:B------:R-:W5:Y:S04]  /*04f0*/  LDG.E R7, desc[UR6][R6.64] ;  /* 0x0000000606077981 */ /* 0x000f68000c1e1900 */
[----:B-----5:R0:W-:Y:S01]  /*0500*/  STS [R4+0x94], R7 ;  /* 0x0000940704007388 */ /* 0x0201e20000000800 */
[----:B------:R-:W-:Y:S05]  /*0510*/  BRA `(.L_x_10) ;  /* 0x0000000000047947 */ /* 0x000fea0003800000 */
.L_x_11:
[----:B------:R0:W-:Y:S02]  /*0520*/  STS [R4+0x94], RZ ;  /* 0x000094ff04007388 */ /* 0x0001e40000000800 */
.L_x_10:
[----:B------:R-:W-:Y:S05]  /*0530*/  BSYNC.RECONVERGENT B0 ;  /* 0x0000000000007941 */ /* 0x000fea0003800200 */
.L_x_9:
[----:B------:R-:W-:Y:S01]  /*0540*/  BAR.SYNC.DEFER_BLOCKING 0x0 ;  /* 0x0000000000007b1d */ /* 0x000fe20000010000 */
[----:B------:R-:W-:Y:S01]  /*0550*/  ISETP.EQ.OR P0, PT, R5, RZ, !P0 ;  /* 0x000000ff0500720c */ /* 0x000fe20004702670 */
[----:B------:R-:W-:Y:S02]  /*0560*/  UIADD3 UR4, UPT, UPT, UR8, -0x1, URZ ;  /* 0xffffffff08047890 */ /* 0x000fe4000fffe0ff */
[----:B------:R-:W-:Y:S01]  /*0570*/  UIADD3 UR5, UPT, UPT, UR9, -0x1, URZ ;  /* 0xffffffff09057890 */ /* 0x000fe2000fffe0ff */
[----:B------:R-:W-:-:S04]  /*0580*/  ISETP.EQ.OR P0, PT, R2, RZ, P0 ;  /* 0x000000ff0200720c */ /* 0x000fc80000702670 */
[----:B------:R-:W-:-:S04]  /*0590*/  ISETP.GE.U32.OR P0, PT, R5, UR4, P0 ;  /* 0x0000000405007c0c */ /* 0x000fc80008706470 */
[----:B------:R-:W-:-:S13]  /*05a0*/  ISETP.GE.U32.OR P0, PT, R2, UR5, P0 ;  /* 0x0000000502007c0c */ /* 0x000fda0008706470 */
[----:B------:R-:W-:Y:S05]  /*05b0*/  @P0 EXIT ;  /* 0x000000000000094d */ /* 0x000fea0003800000 */
[----:B------:R-:W5:Y:S01]  /*05c0*/  LDS R0, [R4] ;  /* 0x0000000004007984 */ /* 0x000f620000000800 */
[----:B------:R-:W0:Y:S01]  /*05d0*/  LDCU.128 UR20, c[0x3][0x20] ;  /* 0x00c00400ff1477ac */ /* 0x000e220008000c00 */
[----:B------:R-:W-:Y:S02]  /*05e0*/  BSSY.RECONVERGENT B0, `(.L_x_12) ;  /* 0x000003f000007945 */ /* 0x000fe40003800200 */
[----:B------:R-:W3:Y:S01]  /*05f0*/  LDS R12, [R4+0x4] ;  /* 0x00000400040c7984 */ /* 0x000ee20000000800 */
[----:B------:R-:W4:Y:S03]  /*0600*/  LDCU.128 UR8, c[0x3][URZ] ;  /* 0x00c00000ff0877ac */ /* 0x000f260008000c00 */
[----:B------:R-:W3:Y:S01]  /*0610*/  LDS R14, [R4+0x8] ;  /* 0x00000800040e7984 */ /* 0x000ee20000000800 */
[----:B------:R-:W3:Y:S03]  /*0620*/  LDCU.128 UR12, c[0x3][0x30] ;  /* 0x00c00600ff0c77ac */ /* 0x000ee60008000c00 */
[----:B------:R-:W3:Y:S01]  /*0630*/  LDS R16, [R4+0x48] ;  /* 0x0000480004107984 */ /* 0x000ee20000000800 */
[----:B------:R-:W3:Y:S03]  /*0640*/  LDCU.128 UR16, c[0x3][0x10] ;  /* 0x00c00200ff1077ac */ /* 0x000ee60008000c00 */
[----:B-12---:R-:W1:Y:S01]  /*0650*/  LDS R10, [R4+0x4c] ;  /* 0x00004c00040a7984 */ /* 0x006e620000000800 */
[----:B------:R-:W2:Y:S01]  /*0660*/  LDCU.64 UR4, c[0x3][0x40] ;  /* 0x00c00800ff0477ac */ /* 0x000ea20008000a00 */
[----:B0-----:R-:W-:-:S02]  /*0670*/  I2FP.F32.S32 R11, UR21 ;  /* 0x00000015000b7c45 */ /* 0x001fc40008201400 */
[----:B------:R-:W0:Y:S01]  /*0680*/  LDS R8, [R4+0x50] ;  /* 0x0000500004087984 */ /* 0x000e220000000800 */
[----:B------:R-:W-:Y:S02]  /*0690*/  I2FP.F32.S32 R13, UR22 ;  /* 0x00000016000d7c45 */ /* 0x000fe40008201400 */
[----:B----4-:R-:W-:Y:S01]  /*06a0*/  I2FP.F32.S32 R3, UR8 ;  /* 0x0000000800037c45 */ /* 0x010fe20008201400 */
[----:B------:R-:W4:Y:S01]  /*06b0*/  LDS R7, [R4+0x90] ;  /* 0x0000900004077984 */ /* 0x000f220000000800 */
[----:B------:R-:W-:-:S03]  /*06c0*/  I2FP.F32.S32 R15, UR23 ;  /* 0x00000017000f7c45 */ /* 0x000fc60008201400 */
[----:B------:R-:W4:Y:S04]  /*06d0*/  LDS R6, [R4+0x94] ;  /* 0x0000940004067984 */ /* 0x000f280000000800 */
[----:B------:R2:W4:Y:S01]  /*06e0*/  LDS R9, [R4+0x98] ;  /* 0x0000980004097984 */ /* 0x0005220000000800 */
[C---:B-----5:R-:W-:Y:S01]  /*06f0*/  FFMA R11, R0.reuse, R11, RZ ;  /* 0x0000000b000b7223 */ /* 0x060fe200000000ff */
[----:B------:R-:W-:Y:S01]  /*0700*/  FFMA R3, R0, R3, RZ ;  /* 0x0000000300037223 */ /* 0x000fe200000000ff */
[----:B------:R-:W-:Y:S02]  /*0710*/  I2FP.F32.S32 R0, UR9 ;  /* 0x0000000900007c45 */ /* 0x000fe40008201400 */
[----:B---3--:R-:W-:Y:S01]  /*0720*/  FFMA R11, R12, R13, R11 ;  /* 0x0000000d0c0b7223 */ /* 0x008fe2000000000b */
[----:B------:R-:W-:-:S02]  /*0730*/  I2FP.F32.S32 R13, UR10 ;  /* 0x0000000a000d7c45 */ /* 0x000fc40008201400 */
[----:B------:R-:W-:Y:S01]  /*0740*/  FFMA R0, R12, R0, R3 ;  /* 0x000000000c007223 */ /* 0x000fe20000000003 */
[----:B--2---:R-:W-:Y:S01]  /*0750*/  I2FP.F32.S32 R4, UR12 ;  /* 0x0000000c00047c45 */ /* 0x004fe20008201400 */
[C---:B------:R-:W-:Y:S01]  /*0760*/  FFMA R11, R14.reuse, R15, R11 ;  /* 0x0000000f0e0b7223 */ /* 0x040fe2000000000b */
[----:B------:R-:W-:Y:S01]  /*0770*/  I2FP.F32.S32 R3, UR11 ;  /* 0x0000000b00037c45 */ /* 0x000fe20008201400 */
[----:B------:R-:W-:Y:S01]  /*0780*/  FFMA R0, R14, R13, R0 ;  /* 0x0000000d0e007223 */ /* 0x000fe20000000000 */
[----:B------:R-:W-:Y:S01]  /*0790*/  I2FP.F32.S32 R12, UR13 ;  /* 0x0000000d000c7c45 */ /* 0x000fe20008201400 */
[C---:B------:R-:W-:Y:S01]  /*07a0*/  FFMA R11, R16.reuse, R4, R11 ;  /* 0x00000004100b7223 */ /* 0x040fe2000000000b */
[----:B------:R-:W-:Y:S01]  /*07b0*/  I2FP.F32.S32 R4, UR16 ;  /* 0x0000001000047c45 */ /* 0x000fe20008201400 */
[----:B------:R-:W-:Y:S01]  /*07c0*/  FFMA R3, R16, R3, R0 ;  /* 0x0000000310037223 */ /* 0x000fe20000000000 */
[----:B------:R-:W-:Y:S01]  /*07d0*/  I2FP.F32.S32 R13, UR14 ;  /* 0x0000000e000d7c45 */ /* 0x000fe20008201400 */
[C---:B-1----:R-:W-:Y:S01]  /*07e0*/  FFMA R11, R10.reuse, R12, R11 ;  /* 0x0000000c0a0b7223 */ /* 0x042fe2000000000b */
[----:B------:R-:W-:Y:S01]  /*07f0*/  I2FP.F32.S32 R0, UR17 ;  /* 0x0000001100007c45 */ /* 0x000fe20008201400 */
[----:B------:R-:W-:Y:S01]  /*0800*/  FFMA R3, R10, R4, R3 ;  /* 0x000000040a037223 */ /* 0x000fe20000000003 */
[----:B------:R-:W-:Y:S01]  /*0810*/  I2FP.F32.S32 R10, UR15 ;  /* 0x0000000f000a7c45 */ /* 0x000fe20008201400 */
[C---:B0-----:R-:W-:Y:S01]  /*0820*/  FFMA R4, R8.reuse, R13, R11 ;  /* 0x0000000d08047223 */ /* 0x041fe2000000000b */
[----:B------:R-:W-:Y:S01]  /*0830*/  I2FP.F32.S32 R11, UR18 ;  /* 0x00000012000b7c45 */ /* 0x000fe20008201400 */
[----:B------:R-:W-:Y:S01]  /*0840*/  FFMA R0, R8, R0, R3 ;  /* 0x0000000008007223 */ /* 0x000fe20000000003 */
[----:B------:R-:W-:Y:S01]  /*0850*/  I2FP.F32.S32 R8, UR4 ;  /* 0x0000000400087c45 */ /* 0x000fe20008201400 */
[C---:B----4-:R-:W-:Y:S01]  /*0860*/  FFMA R3, R7.reuse, R10, R4 ;  /* 0x0000000a07037223 */ /* 0x050fe20000000004 */
[----:B------:R-:W-:Y:S01]  /*0870*/  I2FP.F32.S32 R4, UR19 ;  /* 0x0000001300047c45 */ /* 0x000fe20008201400 */
[----:B------:R-:W-:Y:S01]  /*0880*/  FFMA R11, R7, R11, R0 ;  /* 0x0000000b070b7223 */ /* 0x000fe20000000000 */
[----:B------:R-:W-:Y:S01]  /*0890*/  I2FP.F32.S32 R0, UR5 ;  /* 0x0000000500007c45 */ /* 0x000fe20008201400 */
[C---:B------:R-:W-:Y:S01]  /*08a0*/  FFMA R8, R6.reuse, R8, R3 ;  /* 0x0000000806087223 */ /* 0x040fe20000000003 */
[----:B------:R-:W-:Y:S01]  /*08b0*/  I2FP.F32.S32 R3, UR20 ;  /* 0x0000001400037c45 */ /* 0x000fe20008201400 */
[----:B------:R-:W-:-:S02]  /*08c0*/  FFMA R4, R6, R4, R11 ;  /* 0x0000000406047223 */ /* 0x000fc4000000000b */
[C---:B------:R-:W-:Y:S02]  /*08d0*/  FFMA R0, R9.reuse, R0, R8 ;  /* 0x0000000009007223 */ /* 0x040fe40000000008 */
[----:B------:R-:W-:Y:S02]  /*08e0*/  FFMA R3, R9, R3, R4 ;  /* 0x0000000309037223 */ /* 0x000fe40000000004 */
[----:B------:R-:W-:-:S04]  /*08f0*/  FMUL R0, R0, R0 ;  /* 0x0000000000007220 */ /* 0x000fc80000400000 */
[----:B------:R-:W-:-:S04]  /*0900*/  FFMA R0, R3, R3, R0 ;  /* 0x0000000303007223 */ /* 0x000fc80000000000 */
[----:B------:R-:W-:Y:S01]  /*0910*/  VIADD R4, R0, 0xf3000000 ;  /* 0xf300000000047836 */ /* 0x000fe20000000000 */
[----:B------:R0:W1:Y:S04]  /*0920*/  MUFU.RSQ R3, R0 ;  /* 0x0000000000037308 */ /* 0x0000680000001400 */
[----:B------:R-:W-:-:S13]  /*0930*/  ISETP.GT.U32.AND P0, PT, R4, 0x727fffff, PT ;  /* 0x727fffff0400780c */ /* 0x000fda0003f04070 */
[----:B01----:R-:W-:Y:S05]  /*0940*/  @!P0 BRA `(.L_x_13) ;  /* 0x0000000000108947 */ /* 0x003fea0003800000 */
[----:B------:R-:W-:-:S07]  /*0950*/  MOV R9, 0x970 ;  /* 0x0000097000097802 */ /* 0x000fce0000000f00 */
[----:B------:R-:W-:Y:S05]  /*0960*/  CALL.REL.NOINC `($__internal_0_$__cuda_sm20_sqrt_rn_f32_slowpath) ;  /* 0x0000000000347944 */ /* 0x000fea0003c00000 */
[----:B------:R-:W-:Y:S01]  /*0970*/  MOV R9, R3 ;  /* 0x0000000300097202 */ /* 0x000fe20000000f00 */
[----:B------:R-:W-:Y:S06]  /*0980*/  BRA `(.L_x_14) ;  /* 0x0000000000107947 */ /* 0x000fec0003800000 */
.L_x_13:
[----:B------:R-:W-:Y:S01]  /*0990*/  FMUL.FTZ R9, R0, R3 ;  /* 0x0000000300097220 */ /* 0x000fe20000410000 */
[----:B------:R-:W-:-:S03]  /*09a0*/  FMUL.FTZ R3, R3, 0.5 ;  /* 0x3f00000003037820 */ /* 0x000fc60000410000 */
[----:B------:R-:W-:-:S04]  /*09b0*/  FFMA R0, -R9, R9, R0 ;  /* 0x0000000909007223 */ /* 0x000fc80000000100 */
[----:B------:R-:W-:-:S07]  /*09c0*/  FFMA R9, R0, R3, R9 ;  /* 0x0000000300097223 */ /* 0x000fce0000000009 */
.L_x_14:
[----:B------:R-:W-:Y:S05]  /*09d0*/  BSYNC.RECONVERGENT B0 ;  /* 0x0000000000007941 */ /* 0x000fea0003800200 */
.L_x_12:
[----:B------:R-:W0:Y:S01]  /*09e0*/  LDC.64 R6, c[0x0][0x388] ;  /* 0x0000e200ff067b82 */ /* 0x000e220000000a00 */
[----:B------:R-:W1:Y:S02]  /*09f0*/  LDCU UR4, c[0x0][0x390] ;  /* 0x00007200ff0477ac */ /* 0x000e640008000800 */
[----:B-1----:R-:W-:-:S04]  /*0a00*/  IMAD R3, R2, UR4, R5 ;  /* 0x0000000402037c24 */ /* 0x002fc8000f8e0205 */
[----:B0-----:R-:W-:-:S05]  /*0a10*/  IMAD.WIDE.U32 R2, R3, 0x4, R6 ;  /* 0x0000000403027825 */ /* 0x001fca00078e0006 */
[----:B------:R-:W-:Y:S01]  /*0a20*/  STG.E desc[UR6][R2.64], R9 ;  /* 0x0000000902007986 */ /* 0x000fe2000c101906 */
[----:B------:R-:W-:Y:S05]  /*0a30*/  EXIT ;  /* 0x000000000000794d */ /* 0x000fea0003800000 */
        .weak           $__internal_0_$__cuda_sm20_sqrt_rn_f32_slowpath
        .type           $__internal_0_$__cuda_sm20_sqrt_rn_f32_slowpath,@function
        .size           $__internal_0_$__cuda_sm20_sqrt_rn_f32_slowpath,(.L_x_23 - $__internal_0_$__cuda_sm20_sqrt_rn_f32_slowpath)
$__internal_0_$__cuda_sm20_sqrt_rn_f32_slowpath:
[----:B------:R-:W-:-:S13]  /*0a40*/  LOP3.LUT P0, RZ, R0, 0x7fffffff, RZ, 0xc0, !PT ;  /* 0x7fffffff00ff7812 */ /* 0x000fda000780c0ff */
[----:B------:R-:W-:Y:S01]  /*0a50*/  @!P0 MOV R3, R0 ;  /* 0x0000000000038202 */ /* 0x000fe20000000f00 */
[----:B------:R-:W-:Y:S06]  /*0a60*/  @!P0 BRA `(.L_x_15) ;  /* 0x0000000000408947 */ /* 0x000fec0003800000 */
[----:B------:R-:W-:-:S13]  /*0a70*/  FSETP.GEU.FTZ.AND P0, PT, R0, RZ, PT ;  /* 0x000000ff0000720b */ /* 0x000fda0003f1e000 */
[----:B------:R-:W-:Y:S01]  /*0a80*/  @!P0 IMAD.MOV.U32 R3, RZ, RZ, 0x7fffffff ;  /* 0x7fffffffff038424 */ /* 0x000fe200078e00ff */
[----:B------:R-:W-:Y:S06]  /*0a90*/  @!P0 BRA `(.L_x_15) ;  /* 0x0000000000348947 */ /* 0x000fec0003800000 */
[----:B------:R-:W-:-:S13]  /*0aa0*/  FSETP.GTU.FTZ.AND P0, PT, |R0|, +INF , PT ;  /* 0x7f8000000000780b */ /* 0x000fda0003f1c200 */
[----:B------:R-:W-:Y:S01]  /*0ab0*/  @P0 FADD.FTZ R3, R0, 1 ;  /* 0x3f80000000030421 */ /* 0x000fe20000010000 */
[----:B------:R-:W-:Y:S06]  /*0ac0*/  @P0 BRA `(.L_x_15) ;  /* 0x0000000000280947 */ /* 0x000fec0003800000 */
[----:B------:R-:W-:-:S13]  /*0ad0*/  FSETP.NEU.FTZ.AND P0, PT, |R0|, +INF , PT ;  /* 0x7f8000000000780b */ /* 0x000fda0003f1d200 */
[----:B------:R-:W-:-:S04]  /*0ae0*/  @P0 FFMA R4, R0, 1.84467440737095516160e+19, RZ ;  /* 0x5f80000000040823 */ /* 0x000fc800000000ff */
[----:B------:R-:W0:Y:S02]  /*0af0*/  @P0 MUFU.RSQ R3, R4 ;  /* 0x0000000400030308 */ /* 0x000e240000001400 */
[----:B0-----:R-:W-:Y:S01]  /*0b00*/  @P0 FMUL.FTZ R7, R4, R3 ;  /* 0x0000000304070220 */ /* 0x001fe20000410000 */
[----:B------:R-:W-:Y:S01]  /*0b10*/  @P0 FMUL.FTZ R8, R3, 0.5 ;  /* 0x3f00000003080820 */ /* 0x000fe20000410000 */
[----:B------:R-:W-:Y:S02]  /*0b20*/  @!P0 MOV R3, R0 ;  /* 0x0000000000038202 */ /* 0x000fe40000000f00 */
[----:B------:R-:W-:-:S04]  /*0b30*/  @P0 FADD.FTZ R6, -R7, -RZ ;  /* 0x800000ff07060221 */ /* 0x000fc80000010100 */
[----:B------:R-:W-:-:S04]  /*0b40*/  @P0 FFMA R6, R7, R6, R4 ;  /* 0x0000000607060223 */ /* 0x000fc80000000004 */
[----:B------:R-:W-:-:S04]  /*0b50*/  @P0 FFMA R6, R6, R8, R7 ;  /* 0x0000000806060223 */ /* 0x000fc80000000007 */
[----:B------:R-:W-:-:S07]  /*0b60*/  @P0 FMUL.FTZ R3, R6, 2.3283064365386962891e-10 ;  /* 0x2f80000006030820 */ /* 0x000fce0000410000 */
.L_x_15:
[----:B------:R-:W-:Y:S01]  /*0b70*/  HFMA2 R7, -RZ, RZ, 0, 0 ;  /* 0x00000000ff077431 */ /* 0x000fe200000001ff */
[----:B------:R-:W-:-:S04]  /*0b80*/  MOV R6, R9 ;  /* 0x0000000900067202 */ /* 0x000fc80000000f00 */
[----:B------:R-:W-:Y:S05]  /*0b90*/  RET.REL.NODEC R6 `(_Z24sobel_edge_det_sharedmemPKfPfii) ;  /* 0xfffffff406187950 */ /* 0x000fea0003c3ffff */
.L_x_16:
[----:B------:R-:W-:-:S00]  /*0ba0*/  BRA `(.L_x_16) ;  /* 0xfffffffc00fc7947 */ /* 0x000fc0000383ffff */
[----:B------:R-:W-:-:S00]  /*0bb0*/  NOP ;  /* 0x0000000000007918 */ /* 0x000fc00000000000 */
        /* <DEDUP_REMOVED lines=12> */
.L_x_23:


//--------------------- .text._Z14sobel_edge_detPKfPfii --------------------------
	.section	.text._Z14sobel_edge_detPKfPfii,"ax",@progbits
	.align	128
        .global         _Z14sobel_edge_detPKfPfii
        .type           _Z14sobel_edge_detPKfPfii,@function
        .size           _Z14sobel_edge_detPKfPfii,(.L_x_24 - _Z14sobel_edge_detPKfPfii)
        .other          _Z14sobel_edge_detPKfPfii,@"STO_CUDA_ENTRY STV_DEFAULT"
_Z14sobel_edge_detPKfPfii:
.text._Z14sobel_edge_detPKfPfii:
[----:B------:R-:W-:Y:S01]  /*0000*/  LDC R1, c[0x0][0x37c] ;  /* 0x0000df00ff017b82 */ /* 0x000fe20000000800 */
[----:B------:R-:W0:Y:S07]  /*0010*/  S2R R3, SR_TID.X ;  /* 0x0000000000037919 */ /* 0x000e2e0000002100 */
[----:B------:R-:W0:Y:S01]  /*0020*/  S2UR UR4, SR_CTAID.X ;  /* 0x00000000000479c3 */ /* 0x000e220000002500 */
[----:B------:R-:W1:Y:S07]  /*0030*/  S2R R0, SR_TID.Y ;  /* 0x0000000000007919 */ /* 0x000e6e0000002200 */
[----:B------:R-:W0:Y:S08]  /*0040*/  LDC R2, c[0x0][0x360] ;  /* 0x0000d800ff027b82 */ /* 0x000e300000000800 */
[----:B------:R-:W2:Y:S08]  /*0050*/  LDC.64 R6, c[0x0][0x390] ;  /* 0x0000e400ff067b82 */ /* 0x000eb00000000a00 */
[----:B------:R-:W1:Y:S08]  /*0060*/  S2UR UR5, SR_CTAID.Y ;  /* 0x00000000000579c3 */ /* 0x000e700000002600 */
[----:B------:R-:W1:Y:S01]  /*0070*/  LDC R5, c[0x0][0x364] ;  /* 0x0000d900ff057b82 */ /* 0x000e620000000800 */
[----:B0-----:R-:W-:Y:S01]  /*0080*/  IMAD R2, R2, UR4, R3 ;  /* 0x0000000402027c24 */ /* 0x001fe2000f8e0203 */
[----:B--2---:R-:W-:-:S04]  /*0090*/  IADD3 R3, PT, PT, R6, -0x1, RZ ;  /* 0xffffffff06037810 */ /* 0x004fc80007ffe0ff */
[----:B------:R-:W-:-:S04]  /*00a0*/  ISETP.GE.AND P0, PT, R2, R3, PT ;  /* 0x000000030200720c */ /* 0x000fc80003f06270 */
[----:B------:R-:W-:Y:S01]  /*00b0*/  ISETP.LT.OR P0, PT, R2, 0x1, P0 ;  /* 0x000000010200780c */ /* 0x000fe20000701670 */
[----:B-1----:R-:W-:Y:S01]  /*00c0*/  IMAD R5, R5, UR5, R0 ;  /* 0x0000000505057c24 */ /* 0x002fe2000f8e0200 */
[----:B------:R-:W-:-:S04]  /*00d0*/  IADD3 R0, PT, PT, R7, -0x1, RZ ;  /* 0xffffffff07007810 */ /* 0x000fc80007ffe0ff */
[----:B------:R-:W-:-:S04]  /*00e0*/  ISETP.EQ.OR P0, PT, R5, RZ, P0 ;  /* 0x000000ff0500720c */ /* 0x000fc80000702670 */
[----:B------:R-:W-:-:S13]  /*00f0*/  ISETP.GE.OR P0, PT, R5, R0, P0 ;  /* 0x000000000500720c */ /* 0x000fda0000706670 */
[----:B------:R-:W-:Y:S05]  /*0100*/  @P0 EXIT ;  /* 0x000000000000094d */ /* 0x000fea0003800000 */
[----:B------:R-:W0:Y:S01]  /*0110*/  LDC.64 R12, c[0x0][0x380] ;  /* 0x0000e000ff0c7b82 */ /* 0x000e220000000a00 */
[----:B------:R-:W1:Y:S01]  /*0120*/  LDCU.64 UR4, c[0x0][0x358] ;  /* 0x00006b00ff0477ac */ /* 0x000e620008000a00 */
[----:B------:R-:W-:Y:S01]  /*0130*/  IMAD R3, R5, R6, -R6 ;  /* 0x0000000605037224 */ /* 0x000fe200078e0a06 */
[----:B------:R-:W2:Y:S04]  /*0140*/  LDCU.128 UR20, c[0x3][0x20] ;  /* 0x00c00400ff1477ac */ /* 0x000ea80008000c00 */
[----:B------:R-:W-:Y:S01]  /*0150*/  IADD3 R3, PT, PT, R3, -0x1, R2 ;  /* 0xffffffff03037810 */ /* 0x000fe20007ffe002 */
[----:B------:R-:W3:Y:S01]  /*0160*/  LDCU.128 UR8, c[0x3][URZ] ;  /* 0x00c00000ff0877ac */ /* 0x000ee20008000c00 */
[----:B------:R-:W4:Y:S01]  /*0170*/  LDCU.128 UR12, c[0x3][0x30] ;  /* 0x00c00600ff0c77ac */ /* 0x000f220008000c00 */
[----:B------:R-:W5:Y:S01]  /*0180*/  LDCU.128 UR16, c[0x3][0x10] ;  /* 0x00c00200ff1077ac */ /* 0x000f620008000c00 */
[----:B------:R-:W5:Y:S01]  /*0190*/  LDCU.64 UR6, c[0x3][0x40] ;  /* 0x00c00800ff0677ac */ /* 0x000f620008000a00 */
[----:B0-----:R-:W-:-:S05]  /*01a0*/  IMAD.WIDE R12, R3, 0x4, R12 ;  /* 0x00000004030c7825 */ /* 0x001fca00078e020c */
[----:B-1----:R-:W5:Y:S04]  /*01b0*/  LDG.E R0, desc[UR4][R12.64] ;  /* 0x000000040c007981 */ /* 0x002f68000c1e1900 */
[----:B------:R-:W5:Y:S01]  /*01c0*/  LDG.E R18, desc[UR4][R12.64+0x4] ;  /* 0x000004040c127981 */ /* 0x000f62000c1e1900 */
[----:B------:R-:W-:-:S03]  /*01d0*/  IMAD.WIDE R14, R6, 0x4, R12 ;  /* 0x00000004060e7825 */ /* 0x000fc600078e020c */
[----:B------:R0:W5:Y:S04]  /*01e0*/  LDG.E R20, desc[UR4][R12.64+0x8] ;  /* 0x000008040c147981 */ /* 0x000168000c1e1900 */
[----:B------:R-:W5:Y:S01]  /*01f0*/  LDG.E R7, desc[UR4][R14.64] ;  /* 0x000000040e077981 */ /* 0x000f62000c1e1900 */
[----:B------:R-:W-:-:S03]  /*0200*/  IMAD.WIDE R16, R6, 0x4, R14 ;  /* 0x0000000406107825 */ /* 0x000fc600078e020e */
[----:B------:R-:W5:Y:S04]  /*0210*/  LDG.E R4, desc[UR4][R14.64+0x4] ;  /* 0x000004040e047981 */ /* 0x000f68000c1e1900 */
[----:B------:R4:W5:Y:S04]  /*0220*/  LDG.E R9, desc[UR4][R14.64+0x8] ;  /* 0x000008040e097981 */ /* 0x000968000c1e1900 */
[----:B------:R-:W5:Y:S04]  /*0230*/  LDG.E R8, desc[UR4][R16.64] ;  /* 0x0000000410087981 */ /* 0x000f68000c1e1900 */
[----:B------:R-:W5:Y:S04]  /*0240*/  LDG.E R6, desc[UR4][R16.64+0x4] ;  /* 0x0000040410067981 */ /* 0x000f68000c1e1900 */
[----:B------:R-:W5:Y:S01]  /*0250*/  LDG.E R10, desc[UR4][R16.64+0x8] ;  /* 0x00000804100a7981 */ /* 0x000f62000c1e1900 */
[----:B--2---:R-:W-:Y:S01]  /*0260*/  I2FP.F32.S32 R11, UR21 ;  /* 0x00000015000b7c45 */ /* 0x004fe20008201400 */
[----:B------:R-:W-:Y:S01]  /*0270*/  BSSY.RECONVERGENT B0, `(.L_x_17) ;  /* 0x0000032000007945 */ /* 0x000fe20003800200 */
[----:B---3--:R-:W-:-:S02]  /*0280*/  I2FP.F32.S32 R3, UR8 ;  /* 0x0000000800037c45 */ /* 0x008fc40008201400 */
[----:B0-----:R-:W-:Y:S02]  /*0290*/  I2FP.F32.S32 R12, UR22 ;  /* 0x00000016000c7c45 */ /* 0x001fe40008201400 */
[----:B------:R-:W-:Y:S02]  /*02a0*/  I2FP.F32.S32 R13, UR10 ;  /* 0x0000000a000d7c45 */ /* 0x000fe40008201400 */
[----:B----4-:R-:W-:Y:S01]  /*02b0*/  I2FP.F32.S32 R14, UR12 ;  /* 0x0000000c000e7c45 */ /* 0x010fe20008201400 */
[C---:B-----5:R-:W-:Y:S01]  /*02c0*/  FFMA R11, R0.reuse, R11, RZ ;  /* 0x0000000b000b7223 */ /* 0x060fe200000000ff */
[----:B------:R-:W-:Y:S01]  /*02d0*/  FFMA R3, R0, R3, RZ ;  /* 0x0000000300037223 */ /* 0x000fe200000000ff */
[----:B------:R-:W-:Y:S02]  /*02e0*/  I2FP.F32.S32 R0, UR9 ;  /* 0x0000000900007c45 */ /* 0x000fe40008201400 */
[----:B------:R-:W-:Y:S01]  /*02f0*/  FFMA R11, R18, R12, R11 ;  /* 0x0000000c120b7223 */ /* 0x000fe2000000000b */
[----:B------:R-:W-:-:S02]  /*0300*/  I2FP.F32.S32 R12, UR23 ;  /* 0x00000017000c7c45 */ /* 0x000fc40008201400 */
[----:B------:R-:W-:Y:S01]  /*0310*/  FFMA R0, R18, R0, R3 ;  /* 0x0000000012007223 */ /* 0x000fe20000000003 */
[----:B------:R-:W-:Y:S02]  /*0320*/  I2FP.F32.S32 R3, UR11 ;  /* 0x0000000b00037c45 */ /* 0x000fe40008201400 */
[C---:B------:R-:W-:Y:S01]  /*0330*/  FFMA R12, R20.reuse, R12, R11 ;  /* 0x0000000c140c7223 */ /* 0x040fe2000000000b */
[----:B------:R-:W-:Y:S01]  /*0340*/  FFMA R0, R20, R13, R0 ;  /* 0x0000000d14007223 */ /* 0x000fe20000000000 */
[----:B------:R-:W-:Y:S02]  /*0350*/  I2FP.F32.S32 R13, UR13 ;  /* 0x0000000d000d7c45 */ /* 0x000fe40008201400 */
        /* <DEDUP_REMOVED lines=23> */
[----:B------:R0:W1:Y:S01]  /*04d0*/  MUFU.RSQ R3, R0 ;  /* 0x0000000000037308 */ /* 0x0000620000001400 */
[----:B------:R-:W-:-:S04]  /*04e0*/  IADD3 R4, PT, PT, R0, -0xd000000, RZ ;  /* 0xf300000000047810 */ /* 0x000fc80007ffe0ff */
[----:B------:R-:W-:-:S13]  /*04f0*/  ISETP.GT.U32.AND P0, PT, R4, 0x727fffff, PT ;  /* 0x727fffff0400780c */ /* 0x000fda0003f04070 */
[----:B01----:R-:W-:Y:S05]  /*0500*/  @!P0 BRA `(.L_x_18) ;  /* 0x0000000000108947 */ /* 0x003fea0003800000 */
[----:B------:R-:W-:-:S07]  /*0510*/  MOV R9, 0x530 ;  /* 0x0000053000097802 */ /* 0x000fce0000000f00 */
[----:B------:R-:W-:Y:S05]  /*0520*/  CALL.REL.NOINC `($__internal_1_$__cuda_sm20_sqrt_rn_f32_slowpath) ;  /* 0x0000000000347944 */ /* 0x000fea0003c00000 */
[----:B------:R-:W-:Y:S01]  /*0530*/  MOV R9, R3 ;  /* 0x0000000300097202 */ /* 0x000fe20000000f00 */
[----:B------:R-:W-:Y:S06]  /*0540*/  BRA `(.L_x_19) ;  /* 0x0000000000107947 */ /* 0x000fec0003800000 */
.L_x_18:
[----:B------:R-:W-:Y:S01]  /*0550*/  FMUL.FTZ R9, R0, R3 ;  /* 0x0000000300097220 */ /* 0x000fe20000410000 */
[----:B------:R-:W-:-:S03]  /*0560*/  FMUL.FTZ R3, R3, 0.5 ;  /* 0x3f00000003037820 */ /* 0x000fc60000410000 */
[----:B------:R-:W-:-:S04]  /*0570*/  FFMA R0, -R9, R9, R0 ;  /* 0x0000000909007223 */ /* 0x000fc80000000100 */
[----:B------:R-:W-:-:S07]  /*0580*/  FFMA R9, R0, R3, R9 ;  /* 0x0000000300097223 */ /* 0x000fce0000000009 */
.L_x_19:
[----:B------:R-:W-:Y:S05]  /*0590*/  BSYNC.RECONVERGENT B0 ;  /* 0x0000000000007941 */ /* 0x000fea0003800200 */
.L_x_17:
[----:B------:R-:W0:Y:S01]  /*05a0*/  LDC.64 R6, c[0x0][0x388] ;  /* 0x0000e200ff067b82 */ /* 0x000e220000000a00 */
[----:B------:R-:W1:Y:S02]  /*05b0*/  LDCU UR6, c[0x0][0x390] ;  /* 0x00007200ff0677ac */ /* 0x000e640008000800 */
[----:B-1----:R-:W-:-:S04]  /*05c0*/  IMAD R3, R5, UR6, R2 ;  /* 0x0000000605037c24 */ /* 0x002fc8000f8e0202 */
[----:B0-----:R-:W-:-:S05]  /*05d0*/  IMAD.WIDE.U32 R2, R3, 0x4, R6 ;  /* 0x0000000403027825 */ /* 0x001fca00078e0006 */
[----:B------:R-:W-:Y:S01]  /*05e0*/  STG.E desc[UR4][R2.64], R9 ;  /* 0x0000000902007986 */ /* 0x000fe2000c101904 */
[----:B------:R-:W-:Y:S05]  /*05f0*/  EXIT ;  /* 0x000000000000794d */ /* 0x000fea0003800000 */
        .weak           $__internal_1_$__cuda_sm20_sqrt_rn_f32_slowpath
        .type           $__internal_1_$__cuda_sm20_sqrt_rn_f32_slowpath,@function
        .size           $__internal_1_$__cuda_sm20_sqrt_rn_f32_slowpath,(.L_x_24 - $__internal_1_$__cuda_sm20_sqrt_rn_f32_slowpath)
$__internal_1_$__cuda_sm20_sqrt_rn_f32_slowpath:
[----:B------:R-:W-:-:S13]  /*0600*/  LOP3.LUT P0, RZ, R0, 0x7fffffff, RZ, 0xc0, !PT ;  /* 0x7fffffff00ff7812 */ /* 0x000fda000780c0ff */
[----:B------:R-:W-:Y:S01]  /*0610*/  @!P0 MOV R3, R0 ;  /* 0x0000000000038202 */ /* 0x000fe20000000f00 */
[----:B------:R-:W-:Y:S06]  /*0620*/  @!P0 BRA `(.L_x_20) ;  /* 0x0000000000408947 */ /* 0x000fec0003800000 */
[----:B------:R-:W-:-:S13]  /*0630*/  FSETP.GEU.FTZ.AND P0, PT, R0, RZ, PT ;  /* 0x000000ff0000720b */ /* 0x000fda0003f1e000 */
[----:B------:R-:W-:Y:S01]  /*0640*/  @!P0 MOV R3, 0x7fffffff ;  /* 0x7fffffff00038802 */ /* 0x000fe20000000f00 */
        /* <DEDUP_REMOVED lines=14> */
.L_x_20:
[----:B------:R-:W-:Y:S01]  /*0730*/  HFMA2 R7, -RZ, RZ, 0, 0 ;  /* 0x00000000ff077431 */ /* 0x000fe200000001ff */
[----:B------:R-:W-:-:S04]  /*0740*/  MOV R6, R9 ;  /* 0x0000000900067202 */ /* 0x000fc80000000f00 */
[----:B------:R-:W-:Y:S05]  /*0750*/  RET.REL.NODEC R6 `(_Z14sobel_edge_detPKfPfii) ;  /* 0xfffffff806287950 */ /* 0x000fea0003c3ffff */
.L_x_21:
        /* <DEDUP_REMOVED lines=10> */
.L_x_24:


//--------------------- .text._Z8init_matPfii     --------------------------
	.section	.text._Z8init_matPfii,"ax",@progbits
	.align	128
        .global         _Z8init_matPfii
        .type           _Z8init_matPfii,@function
        .size           _Z8init_matPfii,(.L_x_27 - _Z8init_matPfii)
        .other          _Z8init_matPfii,@"STO_CUDA_ENTRY STV_DEFAULT"
_Z8init_matPfii:
.text._Z8init_matPfii:
[----:B------:R-:W-:Y:S01]  /*0000*/  LDC R1, c[0x0][0x37c] ;  /* 0x0000df00ff017b82 */ /* 0x000fe20000000800 */
[----:B------:R-:W0:Y:S07]  /*0010*/  S2R R2, SR_TID.Y ;  /* 0x0000000000027919 */ /* 0x000e2e0000002200 */
[----:B------:R-:W1:Y:S01]  /*0020*/  LDC R0, c[0x0][0x360] ;  /* 0x0000d800ff007b82 */ /* 0x000e620000000800 */
[----:B------:R-:W2:Y:S01]  /*0030*/  LDCU.64 UR6, c[0x0][0x388] ;  /* 0x00007100ff0677ac */ /* 0x000ea20008000a00 */
[----:B------:R-:W1:Y:S06]  /*0040*/  S2R R3, SR_TID.X ;  /* 0x0000000000037919 */ /* 0x000e6c0000002100 */
[----:B------:R-:W0:Y:S08]  /*0050*/  S2UR UR5, SR_CTAID.Y ;  /* 0x00000000000579c3 */ /* 0x000e300000002600 */
[----:B------:R-:W0:Y:S08]  /*0060*/  LDC R5, c[0x0][0x364] ;  /* 0x0000d900ff057b82 */ /* 0x000e300000000800 */
[----:B------:R-:W1:Y:S01]  /*0070*/  S2UR UR4, SR_CTAID.X ;  /* 0x00000000000479c3 */ /* 0x000e620000002500 */
[----:B0-----:R-:W-:-:S05]  /*0080*/  IMAD R5, R5, UR5, R2 ;  /* 0x0000000505057c24 */ /* 0x001fca000f8e0202 */
[----:B--2---:R-:W-:Y:S01]  /*0090*/  ISETP.GE.AND P0, PT, R5, UR7, PT ;  /* 0x0000000705007c0c */ /* 0x004fe2000bf06270 */
[----:B-1----:R-:W-:-:S05]  /*00a0*/  IMAD R0, R0, UR4, R3 ;  /* 0x0000000400007c24 */ /* 0x002fca000f8e0203 */
[----:B------:R-:W-:-:S13]  /*00b0*/  ISETP.GE.OR P0, PT, R0, UR6, P0 ;  /* 0x0000000600007c0c */ /* 0x000fda0008706670 */
[----:B------:R-:W-:Y:S05]  /*00c0*/  @P0 EXIT ;  /* 0x000000000000094d */ /* 0x000fea0003800000 */
[--C-:B------:R-:W-:Y:S01]  /*00d0*/  SHF.R.S32.HI R7, RZ, 0x1f, R0.reuse ;  /* 0x0000001fff077819 */ /* 0x100fe20000011400 */
[----:B------:R-:W0:Y:S01]  /*00e0*/  LDC.64 R2, c[0x0][0x380] ;  /* 0x0000e000ff027b82 */ /* 0x000e220000000a00 */
[----:B------:R-:W-:Y:S01]  /*00f0*/  SHF.R.U32.HI R4, RZ, 0x5, R5 ;  /* 0x00000005ff047819 */ /* 0x000fe20000011605 */
[----:B------:R-:W1:Y:S01]  /*0100*/  LDCU.64 UR4, c[0x0][0x358] ;  /* 0x00006b00ff0477ac */ /* 0x000e620008000a00 */
[----:B------:R-:W-:Y:S01]  /*0110*/  LEA.HI R7, R7, R0, RZ, 0x5 ;  /* 0x0000000007077211 */ /* 0x000fe200078f28ff */
[----:B------:R-:W-:-:S03]  /*0120*/  IMAD R5, R5, UR6, R0 ;  /* 0x0000000605057c24 */ /* 0x000fc6000f8e0200 */
[----:B------:R-:W-:-:S04]  /*0130*/  LEA.HI R4, R7, R4, RZ, 0x1b ;  /* 0x0000000407047211 */ /* 0x000fc800078fd8ff */
[----:B------:R-:W-:-:S04]  /*0140*/  LOP3.LUT R4, R4, 0x1, RZ, 0xc0, !PT ;  /* 0x0000000104047812 */ /* 0x000fc800078ec0ff */
[----:B------:R-:W-:Y:S01]  /*0150*/  ISETP.NE.U32.AND P0, PT, R4, 0x1, PT ;  /* 0x000000010400780c */ /* 0x000fe20003f05070 */
[----:B------:R-:W-:-:S05]  /*0160*/  IMAD.MOV.U32 R4, RZ, RZ, 0x32 ;  /* 0x00000032ff047424 */ /* 0x000fca00078e00ff */
[----:B------:R-:W-:Y:S01]  /*0170*/  SEL R0, R4, 0xc8, !P0 ;  /* 0x000000c804007807 */ /* 0x000fe20004000000 */
[----:B0-----:R-:W-:-:S03]  /*0180*/  IMAD.WIDE R2, R5, 0x4, R2 ;  /* 0x0000000405027825 */ /* 0x001fc600078e0202 */
[----:B------:R-:W-:-:S05]  /*0190*/  I2FP.F32.U32 R5, R0 ;  /* 0x0000000000057245 */ /* 0x000fca0000201000 */
[----:B-1----:R-:W-:Y:S01]  /*01a0*/  STG.E desc[UR4][R2.64], R5 ;  /* 0x0000000502007986 */ /* 0x002fe2000c101904 */
[----:B------:R-:W-:Y:S05]  /*01b0*/  EXIT ;  /* 0x000000000000794d */ /* 0x000fea0003800000 */
.L_x_22:
        /* <DEDUP_REMOVED lines=12> */
.L_x_27:


//--------------------- .nv.shared._Z24sobel_edge_det_sharedmemPKfPfii --------------------------
	.section	.nv.shared._Z24sobel_edge_det_sharedmemPKfPfii,"aw",@nobits
	.sectionflags	@""
	.align	4
.nv.shared._Z24sobel_edge_det_sharedmemPKfPfii:
	.zero		2320


//--------------------- .nv.shared.reserved.0     --------------------------
	.section	.nv.shared.reserved.0,"aw",@nobits
	.weak		__nv_reservedSMEM_offset_0_alias
	.size		__nv_reservedSMEM_offset_0_alias, 0, 64
	.other		__nv_reservedSMEM_offset_0_alias,@"STO_CUDA_RESERVED_SHARED STV_DEFAULT"
__nv_reservedSMEM_offset_0_alias:
	.zero		0
	.zero		64


//--------------------- .nv.constant0._Z24sobel_edge_det_sharedmemPKfPfii --------------------------
	.section	.nv.constant0._Z24sobel_edge_det_sharedmemPKfPfii,"a",@progbits
	.sectionflags	@""
	.align	4
.nv.constant0._Z24sobel_edge_det_sharedmemPKfPfii:
	.zero		920


//--------------------- .nv.constant0._Z14sobel_edge_detPKfPfii --------------------------
	.section	.nv.constant0._Z14sobel_edge_detPKfPfii,"a",@progbits
	.sectionflags	@""
	.align	4
.nv.constant0._Z14sobel_edge_detPKfPfii:
	.zero		920


//--------------------- .nv.constant0._Z8init_matPfii --------------------------
	.section	.nv.constant0._Z8init_matPfii,"a",@progbits
	.sectionflags	@""
	.align	4
.nv.constant0._Z8init_matPfii:
	.zero		912


//--------------------- SYMBOLS --------------------------

	.type		.nv.reservedSmem.offset0,@object
	.size		.nv.reservedSmem.offset0,0x4
	.type		.nv.reservedSmem.cap,@object
	.size		.nv.reservedSmem.cap,0x4
